//
// Generated by NVIDIA NVVM Compiler
//
// Compiler Build ID: CL-36424714
// Cuda compilation tools, release 13.0, V13.0.88
// Based on NVVM 20.0.0
//

.version 9.0
.target sm_100
.address_size 64

	// .globl	_Z9makePairsPfS_
.global .align 4 .b8 precalc_xorwow_matrix[102400];
.global .align 4 .b8 precalc_xorwow_offset_matrix[102400];
.global .align 4 .b8 mrg32k3aM1[2304];
.global .align 4 .b8 mrg32k3aM2[2304];
.global .align 4 .b8 mrg32k3aM1SubSeq[2016];
.global .align 4 .b8 mrg32k3aM2SubSeq[2016];
.global .align 4 .b8 mrg32k3aM1Seq[2304];
.global .align 4 .b8 mrg32k3aM2Seq[2304];
.const .align 8 .b8 __cr_lgamma_table[72];
// _ZZ9makePairsPfS_E3pos has been demoted
// _ZZ5totalPfS_iE7partSum has been demoted

.visible .entry _Z9makePairsPfS_(
	.param .u64 .ptr .align 1 _Z9makePairsPfS__param_0,
	.param .u64 .ptr .align 1 _Z9makePairsPfS__param_1
)
{
	.reg .pred 	%p<9>;
	.reg .b32 	%r<19>;
	.reg .b32 	%f<23>;
	.reg .b64 	%rd<9>;
	// demoted variable
	.shared .align 4 .b8 _ZZ9makePairsPfS_E3pos[768];
	ld.param.u64 	%rd1, [_Z9makePairsPfS__param_0];
	ld.param.u64 	%rd2, [_Z9makePairsPfS__param_1];
	mov.u32 	%r1, %tid.x;
	mov.u32 	%r3, %ntid.x;
	mov.u32 	%r4, %ctaid.x;
	mad.lo.s32 	%r2, %r3, %r4, %r1;
	setp.gt.u32 	%p1, %r1, 191;
	@%p1 bra 	$L__BB0_2;
	cvta.to.global.u64 	%rd3, %rd1;
	mul.wide.u32 	%rd4, %r1, 4;
	add.s64 	%rd5, %rd3, %rd4;
	ld.global.f32 	%f1, [%rd5];
	shl.b32 	%r5, %r1, 2;
	mov.u32 	%r6, _ZZ9makePairsPfS_E3pos;
	add.s32 	%r7, %r6, %r5;
	st.shared.f32 	[%r7], %f1;
$L__BB0_2:
	bar.sync 	0;
	setp.gt.s32 	%p2, %r2, 4095;
	@%p2 bra 	$L__BB0_4;
	shr.s32 	%r8, %r2, 31;
	shr.u32 	%r9, %r8, 26;
	add.s32 	%r10, %r2, %r9;
	shr.s32 	%r11, %r10, 6;
	and.b32  	%r12, %r10, 1073741760;
	sub.s32 	%r13, %r2, %r12;
	shl.b32 	%r14, %r11, 2;
	mov.u32 	%r15, _ZZ9makePairsPfS_E3pos;
	add.s32 	%r16, %r15, %r14;
	ld.shared.f32 	%f2, [%r16];
	shl.b32 	%r17, %r13, 2;
	add.s32 	%r18, %r15, %r17;
	ld.shared.f32 	%f3, [%r18];
	sub.f32 	%f4, %f2, %f3;
	abs.f32 	%f5, %f4;
	setp.gt.f32 	%p3, %f5, 0f40000000;
	setp.lt.f32 	%p4, %f4, 0f00000000;
	selp.f32 	%f6, 0f40800000, 0fC0800000, %p4;
	add.f32 	%f7, %f4, %f6;
	selp.f32 	%f8, %f7, %f4, %p3;
	cvta.to.global.u64 	%rd6, %rd2;
	mul.wide.s32 	%rd7, %r2, 4;
	add.s64 	%rd8, %rd6, %rd7;
	st.global.f32 	[%rd8], %f8;
	ld.shared.f32 	%f9, [%r16+256];
	ld.shared.f32 	%f10, [%r18+256];
	sub.f32 	%f11, %f9, %f10;
	abs.f32 	%f12, %f11;
	setp.gt.f32 	%p5, %f12, 0f40000000;
	setp.lt.f32 	%p6, %f11, 0f00000000;
	selp.f32 	%f13, 0f40800000, 0fC0800000, %p6;
	add.f32 	%f14, %f11, %f13;
	selp.f32 	%f15, %f14, %f11, %p5;
	st.global.f32 	[%rd8+16384], %f15;
	ld.shared.f32 	%f16, [%r16+512];
	ld.shared.f32 	%f17, [%r18+512];
	sub.f32 	%f18, %f16, %f17;
	abs.f32 	%f19, %f18;
	setp.gt.f32 	%p7, %f19, 0f40000000;
	setp.lt.f32 	%p8, %f18, 0f00000000;
	selp.f32 	%f20, 0f40800000, 0fC0800000, %p8;
	add.f32 	%f21, %f18, %f20;
	selp.f32 	%f22, %f21, %f18, %p7;
	st.global.f32 	[%rd8+32768], %f22;
$L__BB0_4:
	ret;

}
	// .globl	_Z6init_rPfi
.visible .entry _Z6init_rPfi(
	.param .u64 .ptr .align 1 _Z6init_rPfi_param_0,
	.param .u32 _Z6init_rPfi_param_1
)
{
	.reg .b32 	%r<22>;
	.reg .b32 	%f<11>;
	.reg .b64 	%rd<5>;
	.reg .b64 	%fd<11>;

	ld.param.u64 	%rd1, [_Z6init_rPfi_param_0];
	ld.param.u32 	%r1, [_Z6init_rPfi_param_1];
	cvta.to.global.u64 	%rd2, %rd1;
	mov.u32 	%r2, %tid.x;
	mov.u32 	%r3, %ntid.x;
	mov.u32 	%r4, %ctaid.x;
	mad.lo.s32 	%r5, %r3, %r4, %r2;
	mov.u32 	%r6, %tid.y;
	mov.u32 	%r7, %ntid.y;
	mov.u32 	%r8, %ctaid.y;
	mad.lo.s32 	%r9, %r7, %r8, %r6;
	mov.u32 	%r10, %tid.z;
	mov.u32 	%r11, %ntid.z;
	mov.u32 	%r12, %ctaid.z;
	mad.lo.s32 	%r13, %r11, %r12, %r10;
	mad.lo.s32 	%r14, %r1, %r13, %r9;
	mad.lo.s32 	%r15, %r14, %r1, %r5;
	shl.b32 	%r16, %r5, 1;
	or.b32  	%r17, %r16, 1;
	cvt.rn.f32.s32 	%f1, %r17;
	cvt.rn.f32.s32 	%f2, %r1;
	div.rn.f32 	%f3, %f1, %f2;
	cvt.f64.f32 	%fd1, %f3;
	mov.f64 	%fd2, 0d3FF0000000000000;
	sub.f64 	%fd3, %fd2, %fd1;
	add.f64 	%fd4, %fd3, %fd3;
	cvt.rn.f32.f64 	%f4, %fd4;
	mul.wide.s32 	%rd3, %r15, 4;
	add.s64 	%rd4, %rd2, %rd3;
	st.global.f32 	[%rd4], %f4;
	shl.b32 	%r18, %r9, 1;
	or.b32  	%r19, %r18, 1;
	cvt.rn.f32.u32 	%f5, %r19;
	div.rn.f32 	%f6, %f5, %f2;
	cvt.f64.f32 	%fd5, %f6;
	sub.f64 	%fd6, %fd2, %fd5;
	add.f64 	%fd7, %fd6, %fd6;
	cvt.rn.f32.f64 	%f7, %fd7;
	st.global.f32 	[%rd4+256], %f7;
	shl.b32 	%r20, %r13, 1;
	or.b32  	%r21, %r20, 1;
	cvt.rn.f32.u32 	%f8, %r21;
	div.rn.f32 	%f9, %f8, %f2;
	cvt.f64.f32 	%fd8, %f9;
	sub.f64 	%fd9, %fd2, %fd8;
	add.f64 	%fd10, %fd9, %fd9;
	cvt.rn.f32.f64 	%f10, %fd10;
	st.global.f32 	[%rd4+512], %f10;
	ret;

}
	// .globl	_Z10kinematicsPfS_S_i
.visible .entry _Z10kinematicsPfS_S_i(
	.param .u64 .ptr .align 1 _Z10kinematicsPfS_S_i_param_0,
	.param .u64 .ptr .align 1 _Z10kinematicsPfS_S_i_param_1,
	.param .u64 .ptr .align 1 _Z10kinematicsPfS_S_i_param_2,
	.param .u32 _Z10kinematicsPfS_S_i_param_3
)
{
	.reg .pred 	%p<2>;
	.reg .b32 	%r<6>;
	.reg .b32 	%f<8>;
	.reg .b64 	%rd<11>;
	.reg .b64 	%fd<12>;

	ld.param.u64 	%rd1, [_Z10kinematicsPfS_S_i_param_0];
	ld.param.u64 	%rd2, [_Z10kinematicsPfS_S_i_param_1];
	ld.param.u64 	%rd3, [_Z10kinematicsPfS_S_i_param_2];
	ld.param.u32 	%r2, [_Z10kinematicsPfS_S_i_param_3];
	mov.u32 	%r3, %tid.x;
	mov.u32 	%r4, %ctaid.x;
	mov.u32 	%r5, %ntid.x;
	mad.lo.s32 	%r1, %r4, %r5, %r3;
	setp.ge.s32 	%p1, %r1, %r2;
	@%p1 bra 	$L__BB2_2;
	cvta.to.global.u64 	%rd4, %rd2;
	cvta.to.global.u64 	%rd5, %rd3;
	cvta.to.global.u64 	%rd6, %rd1;
	mul.wide.s32 	%rd7, %r1, 4;
	add.s64 	%rd8, %rd4, %rd7;
	ld.global.f32 	%f1, [%rd8];
	cvt.f64.f32 	%fd1, %f1;
	mul.f64 	%fd2, %fd1, 0d3FE0000000000000;
	mul.f64 	%fd3, %fd2, 0d3F847AE147AE147B;
	mul.f64 	%fd4, %fd3, 0d3F847AE147AE147B;
	add.s64 	%rd9, %rd5, %rd7;
	ld.global.f32 	%f2, [%rd9];
	cvt.f64.f32 	%fd5, %f2;
	fma.rn.f64 	%fd6, %fd5, 0d3F847AE147AE147B, %fd4;
	add.s64 	%rd10, %rd6, %rd7;
	ld.global.f32 	%f3, [%rd10];
	cvt.f64.f32 	%fd7, %f3;
	add.f64 	%fd8, %fd6, %fd7;
	cvt.rn.f32.f64 	%f4, %fd8;
	st.global.f32 	[%rd10], %f4;
	ld.global.f32 	%f5, [%rd8];
	cvt.f64.f32 	%fd9, %f5;
	ld.global.f32 	%f6, [%rd9];
	cvt.f64.f32 	%fd10, %f6;
	fma.rn.f64 	%fd11, %fd9, 0d3F847AE147AE147B, %fd10;
	cvt.rn.f32.f64 	%f7, %fd11;
	st.global.f32 	[%rd9], %f7;
$L__BB2_2:
	ret;

}
	// .globl	_Z5totalPfS_i
.visible .entry _Z5totalPfS_i(
	.param .u64 .ptr .align 1 _Z5totalPfS_i_param_0,
	.param .u64 .ptr .align 1 _Z5totalPfS_i_param_1,
	.param .u32 _Z5totalPfS_i_param_2
)
{
	.reg .pred 	%p<13>;
	.reg .b32 	%r<11>;
	.reg .b32 	%f<42>;
	.reg .b64 	%rd<9>;
	// demoted variable
	.shared .align 4 .b8 _ZZ5totalPfS_iE7partSum[8192];
	ld.param.u64 	%rd2, [_Z5totalPfS_i_param_0];
	ld.param.u64 	%rd3, [_Z5totalPfS_i_param_1];
	ld.param.u32 	%r5, [_Z5totalPfS_i_param_2];
	mov.u32 	%r1, %tid.x;
	mov.u32 	%r2, %ctaid.x;
	shl.b32 	%r6, %r2, 11;
	or.b32  	%r3, %r6, %r1;
	setp.ge.u32 	%p1, %r3, %r5;
	shl.b32 	%r7, %r1, 2;
	mov.u32 	%r8, _ZZ5totalPfS_iE7partSum;
	add.s32 	%r4, %r8, %r7;
	mov.f32 	%f41, 0f00000000;
	@%p1 bra 	$L__BB3_3;
	cvta.to.global.u64 	%rd4, %rd2;
	mul.wide.u32 	%rd5, %r3, 4;
	add.s64 	%rd1, %rd4, %rd5;
	ld.global.f32 	%f5, [%rd1];
	st.shared.f32 	[%r4], %f5;
	add.s32 	%r10, %r3, 1024;
	setp.ge.u32 	%p2, %r10, %r5;
	@%p2 bra 	$L__BB3_4;
	ld.global.f32 	%f41, [%rd1+4096];
	bra.uni 	$L__BB3_4;
$L__BB3_3:
	mov.b32 	%r9, 0;
	st.shared.u32 	[%r4], %r9;
$L__BB3_4:
	st.shared.f32 	[%r4+4096], %f41;
	bar.sync 	0;
	ld.shared.f32 	%f6, [%r4+4096];
	ld.shared.f32 	%f7, [%r4];
	add.f32 	%f8, %f6, %f7;
	st.shared.f32 	[%r4], %f8;
	bar.sync 	0;
	setp.gt.u32 	%p3, %r1, 511;
	@%p3 bra 	$L__BB3_6;
	ld.shared.f32 	%f9, [%r4+2048];
	ld.shared.f32 	%f10, [%r4];
	add.f32 	%f11, %f9, %f10;
	st.shared.f32 	[%r4], %f11;
$L__BB3_6:
	bar.sync 	0;
	setp.gt.u32 	%p4, %r1, 255;
	@%p4 bra 	$L__BB3_8;
	ld.shared.f32 	%f12, [%r4+1024];
	ld.shared.f32 	%f13, [%r4];
	add.f32 	%f14, %f12, %f13;
	st.shared.f32 	[%r4], %f14;
$L__BB3_8:
	bar.sync 	0;
	setp.gt.u32 	%p5, %r1, 127;
	@%p5 bra 	$L__BB3_10;
	ld.shared.f32 	%f15, [%r4+512];
	ld.shared.f32 	%f16, [%r4];
	add.f32 	%f17, %f15, %f16;
	st.shared.f32 	[%r4], %f17;
$L__BB3_10:
	bar.sync 	0;
	setp.gt.u32 	%p6, %r1, 63;
	@%p6 bra 	$L__BB3_12;
	ld.shared.f32 	%f18, [%r4+256];
	ld.shared.f32 	%f19, [%r4];
	add.f32 	%f20, %f18, %f19;
	st.shared.f32 	[%r4], %f20;
$L__BB3_12:
	bar.sync 	0;
	setp.gt.u32 	%p7, %r1, 31;
	@%p7 bra 	$L__BB3_14;
	ld.shared.f32 	%f21, [%r4+128];
	ld.shared.f32 	%f22, [%r4];
	add.f32 	%f23, %f21, %f22;
	st.shared.f32 	[%r4], %f23;
$L__BB3_14:
	bar.sync 	0;
	setp.gt.u32 	%p8, %r1, 15;
	@%p8 bra 	$L__BB3_16;
	ld.shared.f32 	%f24, [%r4+64];
	ld.shared.f32 	%f25, [%r4];
	add.f32 	%f26, %f24, %f25;
	st.shared.f32 	[%r4], %f26;
$L__BB3_16:
	bar.sync 	0;
	setp.gt.u32 	%p9, %r1, 7;
	@%p9 bra 	$L__BB3_18;
	ld.shared.f32 	%f27, [%r4+32];
	ld.shared.f32 	%f28, [%r4];
	add.f32 	%f29, %f27, %f28;
	st.shared.f32 	[%r4], %f29;
$L__BB3_18:
	bar.sync 	0;
	setp.gt.u32 	%p10, %r1, 3;
	@%p10 bra 	$L__BB3_20;
	ld.shared.f32 	%f30, [%r4+16];
	ld.shared.f32 	%f31, [%r4];
	add.f32 	%f32, %f30, %f31;
	st.shared.f32 	[%r4], %f32;
$L__BB3_20:
	bar.sync 	0;
	setp.gt.u32 	%p11, %r1, 1;
	@%p11 bra 	$L__BB3_22;
	ld.shared.f32 	%f33, [%r4+8];
	ld.shared.f32 	%f34, [%r4];
	add.f32 	%f35, %f33, %f34;
	st.shared.f32 	[%r4], %f35;
$L__BB3_22:
	bar.sync 	0;
	setp.ne.s32 	%p12, %r1, 0;
	@%p12 bra 	$L__BB3_24;
	ld.shared.f32 	%f36, [_ZZ5totalPfS_iE7partSum+4];
	ld.shared.f32 	%f37, [%r4];
	add.f32 	%f38, %f36, %f37;
	st.shared.f32 	[%r4], %f38;
	ld.shared.f32 	%f39, [_ZZ5totalPfS_iE7partSum];
	cvta.to.global.u64 	%rd6, %rd3;
	mul.wide.u32 	%rd7, %r2, 4;
	add.s64 	%rd8, %rd6, %rd7;
	st.global.f32 	[%rd8], %f39;
$L__BB3_24:
	ret;

}
	// .globl	_Z8potForcePfiS_S_
.visible .entry _Z8potForcePfiS_S_(
	.param .u64 .ptr .align 1 _Z8potForcePfiS_S__param_0,
	.param .u32 _Z8potForcePfiS_S__param_1,
	.param .u64 .ptr .align 1 _Z8potForcePfiS_S__param_2,
	.param .u64 .ptr .align 1 _Z8potForcePfiS_S__param_3
)
{
	.reg .pred 	%p<3>;
	.reg .b32 	%r<9>;
	.reg .b32 	%f<35>;
	.reg .b64 	%rd<20>;
	.reg .b64 	%fd<2>;

	ld.param.u64 	%rd1, [_Z8potForcePfiS_S__param_0];
	ld.param.u32 	%r4, [_Z8potForcePfiS_S__param_1];
	ld.param.u64 	%rd2, [_Z8potForcePfiS_S__param_2];
	ld.param.u64 	%rd3, [_Z8potForcePfiS_S__param_3];
	mov.u32 	%r5, %ctaid.x;
	mov.u32 	%r6, %tid.x;
	shl.b32 	%r7, %r5, 10;
	or.b32  	%r1, %r7, %r6;
	mul.lo.s32 	%r2, %r4, %r4;
	setp.ge.u32 	%p1, %r1, %r2;
	@%p1 bra 	$L__BB4_4;
	cvta.to.global.u64 	%rd4, %rd1;
	mul.wide.u32 	%rd5, %r1, 4;
	add.s64 	%rd6, %rd4, %rd5;
	ld.global.f32 	%f1, [%rd6];
	add.s32 	%r8, %r2, %r1;
	mul.wide.u32 	%rd7, %r2, 4;
	add.s64 	%rd8, %rd6, %rd7;
	ld.global.f32 	%f2, [%rd8];
	add.s32 	%r3, %r8, %r2;
	mul.wide.u32 	%rd9, %r3, 4;
	add.s64 	%rd10, %rd4, %rd9;
	ld.global.f32 	%f3, [%rd10];
	mul.f32 	%f14, %f2, %f2;
	fma.rn.f32 	%f15, %f1, %f1, %f14;
	fma.rn.f32 	%f4, %f3, %f3, %f15;
	cvt.f64.f32 	%fd1, %f4;
	setp.lt.f64 	%p2, %fd1, 0d3E45798EE2308C3A;
	mov.f32 	%f31, 0f00000000;
	mov.f32 	%f32, %f31;
	mov.f32 	%f33, %f31;
	mov.f32 	%f34, %f31;
	@%p2 bra 	$L__BB4_3;
	lg2.approx.f32 	%f16, %f4;
	mul.f32 	%f17, %f16, 0fC0400000;
	ex2.approx.f32 	%f18, %f17;
	mul.f32 	%f19, %f18, %f18;
	neg.f32 	%f20, %f18;
	add.rn.f32 	%f21, %f19, %f20;
	mul.f32 	%f31, %f21, 0f40800000;
	div.rn.f32 	%f22, %f1, %f4;
	mul.f32 	%f23, %f22, 0f41C00000;
	add.f32 	%f24, %f18, %f18;
	mul.f32 	%f25, %f18, %f24;
	add.rn.f32 	%f26, %f25, %f20;
	mul.f32 	%f32, %f23, %f26;
	div.rn.f32 	%f27, %f2, %f4;
	mul.f32 	%f28, %f27, 0f41C00000;
	mul.f32 	%f33, %f28, %f26;
	div.rn.f32 	%f29, %f3, %f4;
	mul.f32 	%f30, %f29, 0f41C00000;
	mul.f32 	%f34, %f30, %f26;
$L__BB4_3:
	cvta.to.global.u64 	%rd11, %rd3;
	cvta.to.global.u64 	%rd12, %rd2;
	add.s64 	%rd14, %rd12, %rd5;
	st.global.f32 	[%rd14], %f31;
	add.s64 	%rd15, %rd11, %rd5;
	st.global.f32 	[%rd15], %f32;
	add.s64 	%rd17, %rd15, %rd7;
	st.global.f32 	[%rd17], %f33;
	add.s64 	%rd19, %rd11, %rd9;
	st.global.f32 	[%rd19], %f34;
$L__BB4_4:
	ret;

}
	// .globl	_Z15forcered_simplePfS_
.visible .entry _Z15forcered_simplePfS_(
	.param .u64 .ptr .align 1 _Z15forcered_simplePfS__param_0,
	.param .u64 .ptr .align 1 _Z15forcered_simplePfS__param_1
)
{
	.reg .pred 	%p<3>;
	.reg .b32 	%r<22>;
	.reg .b32 	%f<49>;
	.reg .b64 	%rd<10>;

	ld.param.u64 	%rd3, [_Z15forcered_simplePfS__param_0];
	ld.param.u64 	%rd4, [_Z15forcered_simplePfS__param_1];
	mov.u32 	%r7, %tid.x;
	mov.u32 	%r8, %ntid.x;
	mov.u32 	%r9, %ctaid.x;
	mad.lo.s32 	%r1, %r8, %r9, %r7;
	setp.gt.s32 	%p1, %r1, 191;
	@%p1 bra 	$L__BB5_3;
	cvta.to.global.u64 	%rd5, %rd4;
	shr.s32 	%r11, %r1, 31;
	shr.u32 	%r12, %r11, 26;
	add.s32 	%r13, %r1, %r12;
	shl.b32 	%r14, %r13, 6;
	and.b32  	%r15, %r14, -4096;
	shr.u32 	%r16, %r1, 31;
	add.s32 	%r17, %r1, %r16;
	and.b32  	%r18, %r17, -2;
	sub.s32 	%r19, %r1, %r18;
	add.s32 	%r20, %r15, %r19;
	mul.wide.s32 	%rd6, %r1, 4;
	add.s64 	%rd1, %rd5, %rd6;
	mov.b32 	%r21, 0;
	st.global.u32 	[%rd1], %r21;
	cvta.to.global.u64 	%rd7, %rd3;
	add.s64 	%rd2, %rd7, 2048;
$L__BB5_2:
	mul.wide.s32 	%rd8, %r20, 4;
	add.s64 	%rd9, %rd2, %rd8;
	bar.sync 	0;
	ld.global.f32 	%f1, [%rd9+-2048];
	ld.global.f32 	%f2, [%rd1];
	add.f32 	%f3, %f1, %f2;
	st.global.f32 	[%rd1], %f3;
	bar.sync 	0;
	ld.global.f32 	%f4, [%rd9+-1792];
	ld.global.f32 	%f5, [%rd1];
	add.f32 	%f6, %f4, %f5;
	st.global.f32 	[%rd1], %f6;
	bar.sync 	0;
	ld.global.f32 	%f7, [%rd9+-1536];
	ld.global.f32 	%f8, [%rd1];
	add.f32 	%f9, %f7, %f8;
	st.global.f32 	[%rd1], %f9;
	bar.sync 	0;
	ld.global.f32 	%f10, [%rd9+-1280];
	ld.global.f32 	%f11, [%rd1];
	add.f32 	%f12, %f10, %f11;
	st.global.f32 	[%rd1], %f12;
	bar.sync 	0;
	ld.global.f32 	%f13, [%rd9+-1024];
	ld.global.f32 	%f14, [%rd1];
	add.f32 	%f15, %f13, %f14;
	st.global.f32 	[%rd1], %f15;
	bar.sync 	0;
	ld.global.f32 	%f16, [%rd9+-768];
	ld.global.f32 	%f17, [%rd1];
	add.f32 	%f18, %f16, %f17;
	st.global.f32 	[%rd1], %f18;
	bar.sync 	0;
	ld.global.f32 	%f19, [%rd9+-512];
	ld.global.f32 	%f20, [%rd1];
	add.f32 	%f21, %f19, %f20;
	st.global.f32 	[%rd1], %f21;
	bar.sync 	0;
	ld.global.f32 	%f22, [%rd9+-256];
	ld.global.f32 	%f23, [%rd1];
	add.f32 	%f24, %f22, %f23;
	st.global.f32 	[%rd1], %f24;
	bar.sync 	0;
	ld.global.f32 	%f25, [%rd9];
	ld.global.f32 	%f26, [%rd1];
	add.f32 	%f27, %f25, %f26;
	st.global.f32 	[%rd1], %f27;
	bar.sync 	0;
	ld.global.f32 	%f28, [%rd9+256];
	ld.global.f32 	%f29, [%rd1];
	add.f32 	%f30, %f28, %f29;
	st.global.f32 	[%rd1], %f30;
	bar.sync 	0;
	ld.global.f32 	%f31, [%rd9+512];
	ld.global.f32 	%f32, [%rd1];
	add.f32 	%f33, %f31, %f32;
	st.global.f32 	[%rd1], %f33;
	bar.sync 	0;
	ld.global.f32 	%f34, [%rd9+768];
	ld.global.f32 	%f35, [%rd1];
	add.f32 	%f36, %f34, %f35;
	st.global.f32 	[%rd1], %f36;
	bar.sync 	0;
	ld.global.f32 	%f37, [%rd9+1024];
	ld.global.f32 	%f38, [%rd1];
	add.f32 	%f39, %f37, %f38;
	st.global.f32 	[%rd1], %f39;
	bar.sync 	0;
	ld.global.f32 	%f40, [%rd9+1280];
	ld.global.f32 	%f41, [%rd1];
	add.f32 	%f42, %f40, %f41;
	st.global.f32 	[%rd1], %f42;
	bar.sync 	0;
	ld.global.f32 	%f43, [%rd9+1536];
	ld.global.f32 	%f44, [%rd1];
	add.f32 	%f45, %f43, %f44;
	st.global.f32 	[%rd1], %f45;
	bar.sync 	0;
	ld.global.f32 	%f46, [%rd9+1792];
	ld.global.f32 	%f47, [%rd1];
	add.f32 	%f48, %f46, %f47;
	st.global.f32 	[%rd1], %f48;
	add.s32 	%r21, %r21, 16;
	add.s32 	%r20, %r20, 1024;
	setp.ne.s32 	%p2, %r21, 64;
	@%p2 bra 	$L__BB5_2;
$L__BB5_3:
	ret;

}


// ===== COMPILED SASS (sm_100) =====

	.target	sm_100

	.elftype	@"ET_EXEC"


//--------------------- .note.nv.tkinfo           --------------------------
	.section	.note.nv.tkinfo,"",@"SHT_NOTE"
	.sectionflags	@"SHF_NOTE_NV_TKINFO"
	.tkinfo
        /*0018*/ 	.word	0x00000002
        /*0030*/ 	.string	""
        /*0030*/ 	.string	"ptxas"
        /*0030*/ 	.string	"Cuda compilation tools, release 13.0, V13.0.88"
        /*0030*/ 	.string	"Build cuda_13.0.r13.0/compiler.36424714_0"
        /*0030*/ 	.string	"-arch sm_100 -m 64 "



//--------------------- .note.nv.cuinfo           --------------------------
	.section	.note.nv.cuinfo,"",@"SHT_NOTE"
	.sectionflags	@"SHF_NOTE_NV_CUINFO"
        /*0018*/ 	.short	0x0002
        /*001a*/ 	.short	0x0064
        /*001c*/ 	.short	0x0082
	.zero		2


//--------------------- .nv.info                  --------------------------
	.section	.nv.info,"",@"SHT_CUDA_INFO"
	.align	4


	//----- nvinfo : EIATTR_REGCOUNT
	.align		4
        /*0000*/ 	.byte	0x04, 0x2f
        /*0002*/ 	.short	(.L_10 - .L_9)
	.align		4
.L_9:
        /*0004*/ 	.word	index@(_Z9makePairsPfS_)
        /*0008*/ 	.word	0x00000014


	//----- nvinfo : EIATTR_FRAME_SIZE
	.align		4
.L_10:
        /*000c*/ 	.byte	0x04, 0x11
        /*000e*/ 	.short	(.L_12 - .L_11)
	.align		4
.L_11:
        /*0010*/ 	.word	index@(_Z9makePairsPfS_)
        /*0014*/ 	.word	0x00000000


	//----- nvinfo : EIATTR_REGCOUNT
	.align		4
.L_12:
        /*0018*/ 	.byte	0x04, 0x2f
        /*001a*/ 	.short	(.L_14 - .L_13)
	.align		4
.L_13:
        /*001c*/ 	.word	index@(_Z6init_rPfi)
        /*0020*/ 	.word	0x00000014


	//----- nvinfo : EIATTR_FRAME_SIZE
	.align		4
.L_14:
        /*0024*/ 	.byte	0x04, 0x11
        /*0026*/ 	.short	(.L_16 - .L_15)
	.align		4
.L_15:
        /*0028*/ 	.word	index@($__internal_1_$__cuda_sm3x_div_rn_noftz_f32_slowpath)
        /*002c*/ 	.word	0x00000000


	//----- nvinfo : EIATTR_FRAME_SIZE
	.align		4
.L_16:
        /*0030*/ 	.byte	0x04, 0x11
        /*0032*/ 	.short	(.L_18 - .L_17)
	.align		4
.L_17:
        /*0034*/ 	.word	index@(_Z6init_rPfi)
        /*0038*/ 	.word	0x00000000


	//----- nvinfo : EIATTR_REGCOUNT
	.align		4
.L_18:
        /*003c*/ 	.byte	0x04, 0x2f
        /*003e*/ 	.short	(.L_20 - .L_19)
	.align		4
.L_19:
        /*0040*/ 	.word	index@(_Z10kinematicsPfS_S_i)
        /*0044*/ 	.word	0x00000012


	//----- nvinfo : EIATTR_FRAME_SIZE
	.align		4
.L_20:
        /*0048*/ 	.byte	0x04, 0x11
        /*004a*/ 	.short	(.L_22 - .L_21)
	.align		4
.L_21:
        /*004c*/ 	.word	index@(_Z10kinematicsPfS_S_i)
        /*0050*/ 	.word	0x00000000


	//----- nvinfo : EIATTR_REGCOUNT
	.align		4
.L_22:
        /*0054*/ 	.byte	0x04, 0x2f
        /*0056*/ 	.short	(.L_24 - .L_23)
	.align		4
.L_23:
        /*0058*/ 	.word	index@(_Z5totalPfS_i)
        /*005c*/ 	.word	0x0000000b


	//----- nvinfo : EIATTR_FRAME_SIZE
	.align		4
.L_24:
        /*0060*/ 	.byte	0x04, 0x11
        /*0062*/ 	.short	(.L_26 - .L_25)
	.align		4
.L_25:
        /*0064*/ 	.word	index@(_Z5totalPfS_i)
        /*0068*/ 	.word	0x00000000


	//----- nvinfo : EIATTR_REGCOUNT
	.align		4
.L_26:
        /*006c*/ 	.byte	0x04, 0x2f
        /*006e*/ 	.short	(.L_28 - .L_27)
	.align		4
.L_27:
        /*0070*/ 	.word	index@(_Z8potForcePfiS_S_)
        /*0074*/ 	.word	0x00000017


	//----- nvinfo : EIATTR_FRAME_SIZE
	.align		4
.L_28:
        /*0078*/ 	.byte	0x04, 0x11
        /*007a*/ 	.short	(.L_30 - .L_29)
	.align		4
.L_29:
        /*007c*/ 	.word	index@($__internal_0_$__cuda_sm3x_div_rn_noftz_f32_slowpath)
        /*0080*/ 	.word	0x00000000


	//----- nvinfo : EIATTR_FRAME_SIZE
	.align		4
.L_30:
        /*0084*/ 	.byte	0x04, 0x11
        /*0086*/ 	.short	(.L_32 - .L_31)
	.align		4
.L_31:
        /*0088*/ 	.word	index@(_Z8potForcePfiS_S_)
        /*008c*/ 	.word	0x00000000


	//----- nvinfo : EIATTR_REGCOUNT
	.align		4
.L_32:
        /*0090*/ 	.byte	0x04, 0x2f
        /*0092*/ 	.short	(.L_34 - .L_33)
	.align		4
.L_33:
        /*0094*/ 	.word	index@(_Z15forcered_simplePfS_)
        /*0098*/ 	.word	0x00000016


	//----- nvinfo : EIATTR_FRAME_SIZE
	.align		4
.L_34:
        /*009c*/ 	.byte	0x04, 0x11
        /*009e*/ 	.short	(.L_36 - .L_35)
	.align		4
.L_35:
        /*00a0*/ 	.word	index@(_Z15forcered_simplePfS_)
        /*00a4*/ 	.word	0x00000000


	//----- nvinfo : EIATTR_MIN_STACK_SIZE
	.align		4
.L_36:
        /*00a8*/ 	.byte	0x04, 0x12
        /*00aa*/ 	.short	(.L_38 - .L_37)
	.align		4
.L_37:
        /*00ac*/ 	.word	index@(_Z15forcered_simplePfS_)
        /*00b0*/ 	.word	0x00000000


	//----- nvinfo : EIATTR_MIN_STACK_SIZE
	.align		4
.L_38:
        /*00b4*/ 	.byte	0x04, 0x12
        /*00b6*/ 	.short	(.L_40 - .L_39)
	.align		4
.L_39:
        /*00b8*/ 	.word	index@(_Z8potForcePfiS_S_)
        /*00bc*/ 	.word	0x00000000


	//----- nvinfo : EIATTR_MIN_STACK_SIZE
	.align		4
.L_40:
        /*00c0*/ 	.byte	0x04, 0x12
        /*00c2*/ 	.short	(.L_42 - .L_41)
	.align		4
.L_41:
        /*00c4*/ 	.word	index@(_Z5totalPfS_i)
        /*00c8*/ 	.word	0x00000000


	//----- nvinfo : EIATTR_MIN_STACK_SIZE
	.align		4
.L_42:
        /*00cc*/ 	.byte	0x04, 0x12
        /*00ce*/ 	.short	(.L_44 - .L_43)
	.align		4
.L_43:
        /*00d0*/ 	.word	index@(_Z10kinematicsPfS_S_i)
        /*00d4*/ 	.word	0x00000000


	//----- nvinfo : EIATTR_MIN_STACK_SIZE
	.align		4
.L_44:
        /*00d8*/ 	.byte	0x04, 0x12
        /*00da*/ 	.short	(.L_46 - .L_45)
	.align		4
.L_45:
        /*00dc*/ 	.word	index@(_Z6init_rPfi)
        /*00e0*/ 	.word	0x00000000


	//----- nvinfo : EIATTR_MIN_STACK_SIZE
	.align		4
.L_46:
        /*00e4*/ 	.byte	0x04, 0x12
        /*00e6*/ 	.short	(.L_48 - .L_47)
	.align		4
.L_47:
        /*00e8*/ 	.word	index@(_Z9makePairsPfS_)
        /*00ec*/ 	.word	0x00000000
.L_48:


//--------------------- .nv.compat                --------------------------
	.section	.nv.compat,"",@"SHT_CUDA_COMPAT_INFO"
	.align	4
        /*0000*/ 	.byte	0x02, 0x09, 0x00, 0x00, 0x02, 0x02, 0x01, 0x00, 0x02, 0x05, 0x05, 0x00, 0x03, 0x07, 0x01, 0x01
        /*0010*/ 	.byte	0x02, 0x03, 0x00, 0x00, 0x02, 0x06, 0x01, 0x00, 0x04, 0x0b, 0x08, 0x00, 0x01, 0x00, 0x00, 0x00
        /*0020*/ 	.byte	0x00, 0x00, 0x00, 0x00


//--------------------- .nv.info._Z15forcered_simplePfS_ --------------------------
	.section	.nv.info._Z15forcered_simplePfS_,"",@"SHT_CUDA_INFO"
	.sectionflags	@""
	.align	4


	//----- nvinfo : EIATTR_CUDA_API_VERSION
	.align		4
        /*0000*/ 	.byte	0x04, 0x37
        /*0002*/ 	.short	(.L_50 - .L_49)
.L_49:
        /*0004*/ 	.word	0x00000082


	//----- nvinfo : EIATTR_KPARAM_INFO
	.align		4
.L_50:
        /*0008*/ 	.byte	0x04, 0x17
        /*000a*/ 	.short	(.L_52 - .L_51)
.L_51:
        /*000c*/ 	.word	0x00000000
        /*0010*/ 	.short	0x0001
        /*0012*/ 	.short	0x0008
        /*0014*/ 	.byte	0x00, 0xf5, 0x21, 0x00


	//----- nvinfo : EIATTR_KPARAM_INFO
	.align		4
.L_52:
        /*0018*/ 	.byte	0x04, 0x17
        /*001a*/ 	.short	(.L_54 - .L_53)
.L_53:
        /*001c*/ 	.word	0x00000000
        /*0020*/ 	.short	0x0000
        /*0022*/ 	.short	0x0000
        /*0024*/ 	.byte	0x00, 0xf5, 0x21, 0x00


	//----- nvinfo : EIATTR_SPARSE_MMA_MASK
	.align		4
.L_54:
        /*0028*/ 	.byte	0x03, 0x50
        /*002a*/ 	.short	0x0000


	//----- nvinfo : EIATTR_MAXREG_COUNT
	.align		4
        /*002c*/ 	.byte	0x03, 0x1b
        /*002e*/ 	.short	0x00ff


	//----- nvinfo : EIATTR_NUM_BARRIERS
	.align		4
        /*0030*/ 	.byte	0x02, 0x4c
        /*0032*/ 	.byte	0x01
	.zero		1


	//----- nvinfo : EIATTR_MERCURY_ISA_VERSION
	.align		4
        /*0034*/ 	.byte	0x03, 0x5f
        /*0036*/ 	.short	0x0101


	//----- nvinfo : EIATTR_VRC_CTA_INIT_COUNT
	.align		4
        /*0038*/ 	.byte	0x02, 0x4a
	.zero		1
	.zero		1


	//----- nvinfo : EIATTR_EXIT_INSTR_OFFSETS
	.align		4
        /*003c*/ 	.byte	0x04, 0x1c
        /*003e*/ 	.short	(.L_56 - .L_55)


	//   ....[0]....
.L_55:
        /*0040*/ 	.word	0x00000060


	//   ....[1]....
        /*0044*/ 	.word	0x000015e0


	//----- nvinfo : EIATTR_CBANK_PARAM_SIZE
	.align		4
.L_56:
        /*0048*/ 	.byte	0x03, 0x19
        /*004a*/ 	.short	0x0010


	//----- nvinfo : EIATTR_PARAM_CBANK
	.align		4
        /*004c*/ 	.byte	0x04, 0x0a
        /*004e*/ 	.short	(.L_58 - .L_57)
	.align		4
.L_57:
        /*0050*/ 	.word	index@(.nv.constant0._Z15forcered_simplePfS_)
        /*0054*/ 	.short	0x0380
        /*0056*/ 	.short	0x0010


	//----- nvinfo : EIATTR_SW_WAR
	.align		4
.L_58:
        /*0058*/ 	.byte	0x04, 0x36
        /*005a*/ 	.short	(.L_60 - .L_59)
.L_59:
        /*005c*/ 	.word	0x00000008
.L_60:


//--------------------- .nv.info._Z8potForcePfiS_S_ --------------------------
	.section	.nv.info._Z8potForcePfiS_S_,"",@"SHT_CUDA_INFO"
	.sectionflags	@""
	.align	4


	//----- nvinfo : EIATTR_CUDA_API_VERSION
	.align		4
        /*0000*/ 	.byte	0x04, 0x37
        /*0002*/ 	.short	(.L_62 - .L_61)
.L_61:
        /*0004*/ 	.word	0x00000082


	//----- nvinfo : EIATTR_KPARAM_INFO
	.align		4
.L_62:
        /*0008*/ 	.byte	0x04, 0x17
        /*000a*/ 	.short	(.L_64 - .L_63)
.L_63:
        /*000c*/ 	.word	0x00000000
        /*0010*/ 	.short	0x0003
        /*0012*/ 	.short	0x0018
        /*0014*/ 	.byte	0x00, 0xf5, 0x21, 0x00


	//----- nvinfo : EIATTR_KPARAM_INFO
	.align		4
.L_64:
        /*0018*/ 	.byte	0x04, 0x17
        /*001a*/ 	.short	(.L_66 - .L_65)
.L_65:
        /*001c*/ 	.word	0x00000000
        /*0020*/ 	.short	0x0002
        /*0022*/ 	.short	0x0010
        /*0024*/ 	.byte	0x00, 0xf5, 0x21, 0x00


	//----- nvinfo : EIATTR_KPARAM_INFO
	.align		4
.L_66:
        /*0028*/ 	.byte	0x04, 0x17
        /*002a*/ 	.short	(.L_68 - .L_67)
.L_67:
        /*002c*/ 	.word	0x00000000
        /*0030*/ 	.short	0x0001
        /*0032*/ 	.short	0x0008
        /*0034*/ 	.byte	0x00, 0xf0, 0x11, 0x00


	//----- nvinfo : EIATTR_KPARAM_INFO
	.align		4
.L_68:
        /*0038*/ 	.byte	0x04, 0x17
        /*003a*/ 	.short	(.L_70 - .L_69)
.L_69:
        /*003c*/ 	.word	0x00000000
        /*0040*/ 	.short	0x0000
        /*0042*/ 	.short	0x0000
        /*0044*/ 	.byte	0x00, 0xf5, 0x21, 0x00


	//----- nvinfo : EIATTR_SPARSE_MMA_MASK
	.align		4
.L_70:
        /*0048*/ 	.byte	0x03, 0x50
        /*004a*/ 	.short	0x0000


	//----- nvinfo : EIATTR_MAXREG_COUNT
	.align		4
        /*004c*/ 	.byte	0x03, 0x1b
        /*004e*/ 	.short	0x00ff


	//----- nvinfo : EIATTR_MERCURY_ISA_VERSION
	.align		4
        /*0050*/ 	.byte	0x03, 0x5f
        /*0052*/ 	.short	0x0101


	//----- nvinfo : EIATTR_VRC_CTA_INIT_COUNT
	.align		4
        /*0054*/ 	.byte	0x02, 0x4a
	.zero		1
	.zero		1


	//----- nvinfo : EIATTR_EXIT_INSTR_OFFSETS
	.align		4
        /*0058*/ 	.byte	0x04, 0x1c
        /*005a*/ 	.short	(.L_72 - .L_71)


	//   ....[0]....
.L_71:
        /*005c*/ 	.word	0x00000080


	//   ....[1]....
        /*0060*/ 	.word	0x00000670


	//----- nvinfo : EIATTR_CRS_STACK_SIZE
	.align		4
.L_72:
        /*0064*/ 	.byte	0x04, 0x1e
        /*0066*/ 	.short	(.L_74 - .L_73)
.L_73:
        /*0068*/ 	.word	0x00000000


	//----- nvinfo : EIATTR_CBANK_PARAM_SIZE
	.align		4
.L_74:
        /*006c*/ 	.byte	0x03, 0x19
        /*006e*/ 	.short	0x0020


	//----- nvinfo : EIATTR_PARAM_CBANK
	.align		4
        /*0070*/ 	.byte	0x04, 0x0a
        /*0072*/ 	.short	(.L_76 - .L_75)
	.align		4
.L_75:
        /*0074*/ 	.word	index@(.nv.constant0._Z8potForcePfiS_S_)
        /*0078*/ 	.short	0x0380
        /*007a*/ 	.short	0x0020


	//----- nvinfo : EIATTR_SW_WAR
	.align		4
.L_76:
        /*007c*/ 	.byte	0x04, 0x36
        /*007e*/ 	.short	(.L_78 - .L_77)
.L_77:
        /*0080*/ 	.word	0x00000008
.L_78:


//--------------------- .nv.info._Z5totalPfS_i    --------------------------
	.section	.nv.info._Z5totalPfS_i,"",@"SHT_CUDA_INFO"
	.sectionflags	@""
	.align	4


	//----- nvinfo : EIATTR_CUDA_API_VERSION
	.align		4
        /*0000*/ 	.byte	0x04, 0x37
        /*0002*/ 	.short	(.L_80 - .L_79)
.L_79:
        /*0004*/ 	.word	0x00000082


	//----- nvinfo : EIATTR_KPARAM_INFO
	.align		4
.L_80:
        /*0008*/ 	.byte	0x04, 0x17
        /*000a*/ 	.short	(.L_82 - .L_81)
.L_81:
        /*000c*/ 	.word	0x00000000
        /*0010*/ 	.short	0x0002
        /*0012*/ 	.short	0x0010
        /*0014*/ 	.byte	0x00, 0xf0, 0x11, 0x00


	//----- nvinfo : EIATTR_KPARAM_INFO
	.align		4
.L_82:
        /*0018*/ 	.byte	0x04, 0x17
        /*001a*/ 	.short	(.L_84 - .L_83)
.L_83:
        /*001c*/ 	.word	0x00000000
        /*0020*/ 	.short	0x0001
        /*0022*/ 	.short	0x0008
        /*0024*/ 	.byte	0x00, 0xf5, 0x21, 0x00


	//----- nvinfo : EIATTR_KPARAM_INFO
	.align		4
.L_84:
        /*0028*/ 	.byte	0x04, 0x17
        /*002a*/ 	.short	(.L_86 - .L_85)
.L_85:
        /*002c*/ 	.word	0x00000000
        /*0030*/ 	.short	0x0000
        /*0032*/ 	.short	0x0000
        /*0034*/ 	.byte	0x00, 0xf5, 0x21, 0x00


	//----- nvinfo : EIATTR_SPARSE_MMA_MASK
	.align		4
.L_86:
        /*0038*/ 	.byte	0x03, 0x50
        /*003a*/ 	.short	0x0000


	//----- nvinfo : EIATTR_MAXREG_COUNT
	.align		4
        /*003c*/ 	.byte	0x03, 0x1b
        /*003e*/ 	.short	0x00ff


	//----- nvinfo : EIATTR_NUM_BARRIERS
	.align		4
        /*0040*/ 	.byte	0x02, 0x4c
        /*0042*/ 	.byte	0x01
	.zero		1


	//----- nvinfo : EIATTR_MERCURY_ISA_VERSION
	.align		4
        /*0044*/ 	.byte	0x03, 0x5f
        /*0046*/ 	.short	0x0101


	//----- nvinfo : EIATTR_VRC_CTA_INIT_COUNT
	.align		4
        /*0048*/ 	.byte	0x02, 0x4a
	.zero		1
	.zero		1


	//----- nvinfo : EIATTR_EXIT_INSTR_OFFSETS
	.align		4
        /*004c*/ 	.byte	0x04, 0x1c
        /*004e*/ 	.short	(.L_88 - .L_87)


	//   ....[0]....
.L_87:
        /*0050*/ 	.word	0x00000580


	//   ....[1]....
        /*0054*/ 	.word	0x00000610


	//----- nvinfo : EIATTR_CRS_STACK_SIZE
	.align		4
.L_88:
        /*0058*/ 	.byte	0x04, 0x1e
        /*005a*/ 	.short	(.L_90 - .L_89)
.L_89:
        /*005c*/ 	.word	0x00000000


	//----- nvinfo : EIATTR_CBANK_PARAM_SIZE
	.align		4
.L_90:
        /*0060*/ 	.byte	0x03, 0x19
        /*0062*/ 	.short	0x0014


	//----- nvinfo : EIATTR_PARAM_CBANK
	.align		4
        /*0064*/ 	.byte	0x04, 0x0a
        /*0066*/ 	.short	(.L_92 - .L_91)
	.align		4
.L_91:
        /*0068*/ 	.word	index@(.nv.constant0._Z5totalPfS_i)
        /*006c*/ 	.short	0x0380
        /*006e*/ 	.short	0x0014


	//----- nvinfo : EIATTR_SW_WAR
	.align		4
.L_92:
        /*0070*/ 	.byte	0x04, 0x36
        /*0072*/ 	.short	(.L_94 - .L_93)
.L_93:
        /*0074*/ 	.word	0x00000008
.L_94:


//--------------------- .nv.info._Z10kinematicsPfS_S_i --------------------------
	.section	.nv.info._Z10kinematicsPfS_S_i,"",@"SHT_CUDA_INFO"
	.sectionflags	@""
	.align	4


	//----- nvinfo : EIATTR_CUDA_API_VERSION
	.align		4
        /*0000*/ 	.byte	0x04, 0x37
        /*0002*/ 	.short	(.L_96 - .L_95)
.L_95:
        /*0004*/ 	.word	0x00000082


	//----- nvinfo : EIATTR_KPARAM_INFO
	.align		4
.L_96:
        /*0008*/ 	.byte	0x04, 0x17
        /*000a*/ 	.short	(.L_98 - .L_97)
.L_97:
        /*000c*/ 	.word	0x00000000
        /*0010*/ 	.short	0x0003
        /*0012*/ 	.short	0x0018
        /*0014*/ 	.byte	0x00, 0xf0, 0x11, 0x00


	//----- nvinfo : EIATTR_KPARAM_INFO
	.align		4
.L_98:
        /*0018*/ 	.byte	0x04, 0x17
        /*001a*/ 	.short	(.L_100 - .L_99)
.L_99:
        /*001c*/ 	.word	0x00000000
        /*0020*/ 	.short	0x0002
        /*0022*/ 	.short	0x0010
        /*0024*/ 	.byte	0x00, 0xf5, 0x21, 0x00


	//----- nvinfo : EIATTR_KPARAM_INFO
	.align		4
.L_100:
        /*0028*/ 	.byte	0x04, 0x17
        /*002a*/ 	.short	(.L_102 - .L_101)
.L_101:
        /*002c*/ 	.word	0x00000000
        /*0030*/ 	.short	0x0001
        /*0032*/ 	.short	0x0008
        /*0034*/ 	.byte	0x00, 0xf5, 0x21, 0x00


	//----- nvinfo : EIATTR_KPARAM_INFO
	.align		4
.L_102:
        /*0038*/ 	.byte	0x04, 0x17
        /*003a*/ 	.short	(.L_104 - .L_103)
.L_103:
        /*003c*/ 	.word	0x00000000
        /*0040*/ 	.short	0x0000
        /*0042*/ 	.short	0x0000
        /*0044*/ 	.byte	0x00, 0xf5, 0x21, 0x00


	//----- nvinfo : EIATTR_SPARSE_MMA_MASK
	.align		4
.L_104:
        /*0048*/ 	.byte	0x03, 0x50
        /*004a*/ 	.short	0x0000


	//----- nvinfo : EIATTR_MAXREG_COUNT
	.align		4
        /*004c*/ 	.byte	0x03, 0x1b
        /*004e*/ 	.short	0x00ff


	//----- nvinfo : EIATTR_MERCURY_ISA_VERSION
	.align		4
        /*0050*/ 	.byte	0x03, 0x5f
        /*0052*/ 	.short	0x0101


	//----- nvinfo : EIATTR_VRC_CTA_INIT_COUNT
	.align		4
        /*0054*/ 	.byte	0x02, 0x4a
	.zero		1
	.zero		1


	//----- nvinfo : EIATTR_EXIT_INSTR_OFFSETS
	.align		4
        /*0058*/ 	.byte	0x04, 0x1c
        /*005a*/ 	.short	(.L_106 - .L_105)


	//   ....[0]....
.L_105:
        /*005c*/ 	.word	0x00000070


	//   ....[1]....
        /*0060*/ 	.word	0x00000250


	//----- nvinfo : EIATTR_CBANK_PARAM_SIZE
	.align		4
.L_106:
        /*0064*/ 	.byte	0x03, 0x19
        /*0066*/ 	.short	0x001c


	//----- nvinfo : EIATTR_PARAM_CBANK
	.align		4
        /*0068*/ 	.byte	0x04, 0x0a
        /*006a*/ 	.short	(.L_108 - .L_107)
	.align		4
.L_107:
        /*006c*/ 	.word	index@(.nv.constant0._Z10kinematicsPfS_S_i)
        /*0070*/ 	.short	0x0380
        /*0072*/ 	.short	0x001c


	//----- nvinfo : EIATTR_SW_WAR
	.align		4
.L_108:
        /*0074*/ 	.byte	0x04, 0x36
        /*0076*/ 	.short	(.L_110 - .L_109)
.L_109:
        /*0078*/ 	.word	0x00000008
.L_110:


//--------------------- .nv.info._Z6init_rPfi     --------------------------
	.section	.nv.info._Z6init_rPfi,"",@"SHT_CUDA_INFO"
	.sectionflags	@""
	.align	4


	//----- nvinfo : EIATTR_CUDA_API_VERSION
	.align		4
        /*0000*/ 	.byte	0x04, 0x37
        /*0002*/ 	.short	(.L_112 - .L_111)
.L_111:
        /*0004*/ 	.word	0x00000082


	//----- nvinfo : EIATTR_KPARAM_INFO
	.align		4
.L_112:
        /*0008*/ 	.byte	0x04, 0x17
        /*000a*/ 	.short	(.L_114 - .L_113)
.L_113:
        /*000c*/ 	.word	0x00000000
        /*0010*/ 	.short	0x0001
        /*0012*/ 	.short	0x0008
        /*0014*/ 	.byte	0x00, 0xf0, 0x11, 0x00


	//----- nvinfo : EIATTR_KPARAM_INFO
	.align		4
.L_114:
        /*0018*/ 	.byte	0x04, 0x17
        /*001a*/ 	.short	(.L_116 - .L_115)
.L_115:
        /*001c*/ 	.word	0x00000000
        /*0020*/ 	.short	0x0000
        /*0022*/ 	.short	0x0000
        /*0024*/ 	.byte	0x00, 0xf5, 0x21, 0x00


	//----- nvinfo : EIATTR_SPARSE_MMA_MASK
	.align		4
.L_116:
        /*0028*/ 	.byte	0x03, 0x50
        /*002a*/ 	.short	0x0000


	//----- nvinfo : EIATTR_MAXREG_COUNT
	.align		4
        /*002c*/ 	.byte	0x03, 0x1b
        /*002e*/ 	.short	0x00ff


	//----- nvinfo : EIATTR_MERCURY_ISA_VERSION
	.align		4
        /*0030*/ 	.byte	0x03, 0x5f
        /*0032*/ 	.short	0x0101


	//----- nvinfo : EIATTR_VRC_CTA_INIT_COUNT
	.align		4
        /*0034*/ 	.byte	0x02, 0x4a
	.zero		1
	.zero		1


	//----- nvinfo : EIATTR_EXIT_INSTR_OFFSETS
	.align		4
        /*0038*/ 	.byte	0x04, 0x1c
        /*003a*/ 	.short	(.L_118 - .L_117)


	//   ....[0]....
.L_117:
        /*003c*/ 	.word	0x00000510


	//----- nvinfo : EIATTR_CRS_STACK_SIZE
	.align		4
.L_118:
        /*0040*/ 	.byte	0x04, 0x1e
        /*0042*/ 	.short	(.L_120 - .L_119)
.L_119:
        /*0044*/ 	.word	0x00000000


	//----- nvinfo : EIATTR_CBANK_PARAM_SIZE
	.align		4
.L_120:
        /*0048*/ 	.byte	0x03, 0x19
        /*004a*/ 	.short	0x000c


	//----- nvinfo : EIATTR_PARAM_CBANK
	.align		4
        /*004c*/ 	.byte	0x04, 0x0a
        /*004e*/ 	.short	(.L_122 - .L_121)
	.align		4
.L_121:
        /*0050*/ 	.word	index@(.nv.constant0._Z6init_rPfi)
        /*0054*/ 	.short	0x0380
        /*0056*/ 	.short	0x000c


	//----- nvinfo : EIATTR_SW_WAR
	.align		4
.L_122:
        /*0058*/ 	.byte	0x04, 0x36
        /*005a*/ 	.short	(.L_124 - .L_123)
.L_123:
        /*005c*/ 	.word	0x00000008
.L_124:


//--------------------- .nv.info._Z9makePairsPfS_ --------------------------
	.section	.nv.info._Z9makePairsPfS_,"",@"SHT_CUDA_INFO"
	.sectionflags	@""
	.align	4


	//----- nvinfo : EIATTR_CUDA_API_VERSION
	.align		4
        /*0000*/ 	.byte	0x04, 0x37
        /*0002*/ 	.short	(.L_126 - .L_125)
.L_125:
        /*0004*/ 	.word	0x00000082


	//----- nvinfo : EIATTR_KPARAM_INFO
	.align		4
.L_126:
        /*0008*/ 	.byte	0x04, 0x17
        /*000a*/ 	.short	(.L_128 - .L_127)
.L_127:
        /*000c*/ 	.word	0x00000000
        /*0010*/ 	.short	0x0001
        /*0012*/ 	.short	0x0008
        /*0014*/ 	.byte	0x00, 0xf5, 0x21, 0x00


	//----- nvinfo : EIATTR_KPARAM_INFO
	.align		4
.L_128:
        /*0018*/ 	.byte	0x04, 0x17
        /*001a*/ 	.short	(.L_130 - .L_129)
.L_129:
        /*001c*/ 	.word	0x00000000
        /*0020*/ 	.short	0x0000
        /*0022*/ 	.short	0x0000
        /*0024*/ 	.byte	0x00, 0xf5, 0x21, 0x00


	//----- nvinfo : EIATTR_SPARSE_MMA_MASK
	.align		4
.L_130:
        /*0028*/ 	.byte	0x03, 0x50
        /*002a*/ 	.short	0x0000


	//----- nvinfo : EIATTR_MAXREG_COUNT
	.align		4
        /*002c*/ 	.byte	0x03, 0x1b
        /*002e*/ 	.short	0x00ff


	//----- nvinfo : EIATTR_NUM_BARRIERS
	.align		4
        /*0030*/ 	.byte	0x02, 0x4c
        /*0032*/ 	.byte	0x01
	.zero		1


	//----- nvinfo : EIATTR_MERCURY_ISA_VERSION
	.align		4
        /*0034*/ 	.byte	0x03, 0x5f
        /*0036*/ 	.short	0x0101


	//----- nvinfo : EIATTR_VRC_CTA_INIT_COUNT
	.align		4
        /*0038*/ 	.byte	0x02, 0x4a
	.zero		1
	.zero		1


	//----- nvinfo : EIATTR_EXIT_INSTR_OFFSETS
	.align		4
        /*003c*/ 	.byte	0x04, 0x1c
        /*003e*/ 	.short	(.L_132 - .L_131)


	//   ....[0]....
.L_131:
        /*0040*/ 	.word	0x00000110


	//   ....[1]....
        /*0044*/ 	.word	0x00000370


	//----- nvinfo : EIATTR_CBANK_PARAM_SIZE
	.align		4
.L_132:
        /*0048*/ 	.byte	0x03, 0x19
        /*004a*/ 	.short	0x0010


	//----- nvinfo : EIATTR_PARAM_CBANK
	.align		4
        /*004c*/ 	.byte	0x04, 0x0a
        /*004e*/ 	.short	(.L_134 - .L_133)
	.align		4
.L_133:
        /*0050*/ 	.word	index@(.nv.constant0._Z9makePairsPfS_)
        /*0054*/ 	.short	0x0380
        /*0056*/ 	.short	0x0010


	//----- nvinfo : EIATTR_SW_WAR
	.align		4
.L_134:
        /*0058*/ 	.byte	0x04, 0x36
        /*005a*/ 	.short	(.L_136 - .L_135)
.L_135:
        /*005c*/ 	.word	0x00000008
.L_136:


//--------------------- .nv.callgraph             --------------------------
	.section	.nv.callgraph,"",@"SHT_CUDA_CALLGRAPH"
	.align	4
	.sectionentsize	8
	.align		4
        /*0000*/ 	.word	0x00000000
	.align		4
        /*0004*/ 	.word	0xffffffff
	.align		4
        /*0008*/ 	.word	0x00000000
	.align		4
        /*000c*/ 	.word	0xfffffffe
	.align		4
        /*0010*/ 	.word	0x00000000
	.align		4
        /*0014*/ 	.word	0xfffffffd
	.align		4
        /*0018*/ 	.word	0x00000000
	.align		4
        /*001c*/ 	.word	0xfffffffc


//--------------------- .nv.constant4             --------------------------
	.section	.nv.constant4,"a",@progbits
	.align	8
	.align		8
.nv.constant4:
        /*0000*/ 	.dword	precalc_xorwow_matrix
	.align		8
        /*0008*/ 	.dword	precalc_xorwow_offset_matrix
	.align		8
        /*0010*/ 	.dword	mrg32k3aM1
	.align		8
        /*0018*/ 	.dword	mrg32k3aM2
	.align		8
        /*0020*/ 	.dword	mrg32k3aM1SubSeq
	.align		8
        /*0028*/ 	.dword	mrg32k3aM2SubSeq
	.align		8
        /*0030*/ 	.dword	mrg32k3aM1Seq
	.align		8
        /*0038*/ 	.dword	mrg32k3aM2Seq


//--------------------- .nv.constant3             --------------------------
	.section	.nv.constant3,"a",@progbits
	.align	8
.nv.constant3:
	.type		__cr_lgamma_table,@object
	.size		__cr_lgamma_table,(.L_8 - __cr_lgamma_table)
__cr_lgamma_table:
        /*0000*/ 	.byte	0x00, 0x00, 0x00, 0x00, 0x00, 0x00, 0x00, 0x00, 0x00, 0x00, 0x00, 0x00, 0x00, 0x00, 0x00, 0x00
        /*0010*/ 	.byte	0xef, 0x39, 0xfa, 0xfe, 0x42, 0x2e, 0xe6, 0x3f, 0x02, 0x20, 0x2a, 0xfa, 0x0b, 0xab, 0xfc, 0x3f
        /*0020*/ 	.byte	0xf9, 0x2c, 0x92, 0x7c, 0xa7, 0x6c, 0x09, 0x40, 0xc9, 0x79, 0x44, 0x3c, 0x64, 0x26, 0x13, 0x40
        /*0030*/ 	.byte	0xca, 0x01, 0xcf, 0x3a, 0x27, 0x51, 0x1a, 0x40, 0x30, 0xcc, 0x2d, 0xf3, 0xe1, 0x0c, 0x21, 0x40
        /*0040*/ 	.byte	0x0d, 0xb7, 0xfc, 0x82, 0x8e, 0x35, 0x25, 0x40
.L_8:


//--------------------- .text._Z15forcered_simplePfS_ --------------------------
	.section	.text._Z15forcered_simplePfS_,"ax",@progbits
	.align	128
        .global         _Z15forcered_simplePfS_
        .type           _Z15forcered_simplePfS_,@function
        .size           _Z15forcered_simplePfS_,(.L_x_47 - _Z15forcered_simplePfS_)
        .other          _Z15forcered_simplePfS_,@"STO_CUDA_ENTRY STV_DEFAULT"
_Z15forcered_simplePfS_:
.text._Z15forcered_simplePfS_:
[----:B------:R-:W-:Y:S01]  /*0000*/  LDC R1, c[0x0][0x37c] ;  /* 0x0000df00ff017b82 */ /* 0x000fe20000000800 */
[----:B------:R-:W0:Y:S01]  /*0010*/  S2R R7, SR_TID.X ;  /* 0x0000000000077919 */ /* 0x000e220000002100 */
[----:B------:R-:W0:Y:S01]  /*0020*/  LDCU UR4, c[0x0][0x360] ;  /* 0x00006c00ff0477ac */ /* 0x000e220008000800 */
[----:B------:R-:W0:Y:S02]  /*0030*/  S2R R0, SR_CTAID.X ;  /* 0x0000000000007919 */ /* 0x000e240000002500 */
[----:B0-----:R-:W-:-:S05]  /*0040*/  IMAD R7, R0, UR4, R7 ;  /* 0x0000000400077c24 */ /* 0x001fca000f8e0207 */
[----:B------:R-:W-:-:S13]  /*0050*/  ISETP.GT.AND P0, PT, R7, 0xbf, PT ;  /* 0x000000bf0700780c */ /* 0x000fda0003f04270 */
[----:B------:R-:W-:Y:S05]  /*0060*/  @P0 EXIT ;  /* 0x000000000000094d */ /* 0x000fea0003800000 */
[----:B------:R-:W0:Y:S01]  /*0070*/  LDC.64 R2, c[0x0][0x388] ;  /* 0x0000e200ff027b82 */ /* 0x000e220000000a00 */
[----:B------:R-:W1:Y:S01]  /*0080*/  LDCU.64 UR6, c[0x0][0x358] ;  /* 0x00006b00ff0677ac */ /* 0x000e620008000a00 */
[----:B------:R-:W-:Y:S02]  /*0090*/  SHF.R.S32.HI R0, RZ, 0x1f, R7 ;  /* 0x0000001fff007819 */ /* 0x000fe40000011407 */
[-C--:B------:R-:W-:Y:S01]  /*00a0*/  LEA.HI R4, R7, R7.reuse, RZ, 0x1 ;  /* 0x0000000707047211 */ /* 0x080fe200078f08ff */
[----:B------:R-:W2:Y:S01]  /*00b0*/  LDCU.64 UR4, c[0x0][0x380] ;  /* 0x00007000ff0477ac */ /* 0x000ea20008000a00 */
[----:B------:R-:W-:Y:S02]  /*00c0*/  LEA.HI R0, R0, R7, RZ, 0x6 ;  /* 0x0000000700007211 */ /* 0x000fe400078f30ff */
[----:B------:R-:W-:Y:S02]  /*00d0*/  LOP3.LUT R9, R4, 0xfffffffe, RZ, 0xc0, !PT ;  /* 0xfffffffe04097812 */ /* 0x000fe400078ec0ff */
[----:B------:R-:W-:-:S04]  /*00e0*/  SHF.L.U32 R0, R0, 0x6, RZ ;  /* 0x0000000600007819 */ /* 0x000fc800000006ff */
[----:B------:R-:W-:-:S04]  /*00f0*/  LOP3.LUT R0, R0, 0xfffff000, RZ, 0xc0, !PT ;  /* 0xfffff00000007812 */ /* 0x000fc800078ec0ff */
[----:B------:R-:W-:Y:S01]  /*0100*/  IADD3 R9, PT, PT, R0, R7, -R9 ;  /* 0x0000000700097210 */ /* 0x000fe20007ffe809 */
[----:B--2---:R-:W-:Y:S01]  /*0110*/  UIADD3 UR4, UP0, UPT, UR4, 0x800, URZ ;  /* 0x0000080004047890 */ /* 0x004fe2000ff1e0ff */
[----:B0-----:R-:W-:-:S03]  /*0120*/  IMAD.WIDE R2, R7, 0x4, R2 ;  /* 0x0000000407027825 */ /* 0x001fc600078e0202 */
[----:B------:R-:W-:Y:S02]  /*0130*/  UIADD3.X UR5, UPT, UPT, URZ, UR5, URZ, UP0, !UPT ;  /* 0x00000005ff057290 */ /* 0x000fe400087fe4ff */
[----:B-1----:R-:W-:Y:S01]  /*0140*/  STG.E desc[UR6][R2.64], RZ ;  /* 0x000000ff02007986 */ /* 0x002fe2000c101906 */
[----:B------:R-:W-:Y:S01]  /*0150*/  MOV R4, UR4 ;  /* 0x0000000400047c02 */ /* 0x000fe20008000f00 */
[----:B------:R-:W-:Y:S02]  /*0160*/  BAR.SYNC.DEFER_BLOCKING 0x0 ;  /* 0x0000000000007b1d */ /* 0x000fe40000010000 */
[----:B------:R-:W-:-:S03]  /*0170*/  MOV R5, UR5 ;  /* 0x0000000500057c02 */ /* 0x000fc60008000f00 */
[----:B------:R-:W-:Y:S01]  /*0180*/  IMAD.WIDE R6, R9, 0x4, R4 ;  /* 0x0000000409067825 */ /* 0x000fe200078e0204 */
[----:B------:R-:W2:Y:S04]  /*0190*/  LDG.E R11, desc[UR6][R2.64] ;  /* 0x00000006020b7981 */ /* 0x000ea8000c1e1900 */
[----:B------:R-:W2:Y:S02]  /*01a0*/  LDG.E R0, desc[UR6][R6.64+-0x800] ;  /* 0xfff8000606007981 */ /* 0x000ea4000c1e1900 */
[----:B--2---:R-:W-:-:S05]  /*01b0*/  FADD R11, R0, R11 ;  /* 0x0000000b000b7221 */ /* 0x004fca0000000000 */
[----:B------:R0:W-:Y:S01]  /*01c0*/  STG.E desc[UR6][R2.64], R11 ;  /* 0x0000000b02007986 */ /* 0x0001e2000c101906 */
[----:B------:R-:W-:Y:S06]  /*01d0*/  BAR.SYNC.DEFER_BLOCKING 0x0 ;  /* 0x0000000000007b1d */ /* 0x000fec0000010000 */
        /* <DEDUP_REMOVED lines=10> */
[----:B------:R-:W3:Y:S04]  /*0280*/  LDG.E R0, desc[UR6][R6.64+-0x500] ;  /* 0xfffb000606007981 */ /* 0x000ee8000c1e1900 */
[----:B0-----:R-:W3:Y:S02]  /*0290*/  LDG.E R11, desc[UR6][R2.64] ;  /* 0x00000006020b7981 */ /* 0x001ee4000c1e1900 */
[----:B---3--:R-:W-:-:S05]  /*02a0*/  FADD R11, R0, R11 ;  /* 0x0000000b000b7221 */ /* 0x008fca0000000000 */
[----:B------:R0:W-:Y:S01]  /*02b0*/  STG.E desc[UR6][R2.64], R11 ;  /* 0x0000000b02007986 */ /* 0x0001e2000c101906 */
[----:B------:R-:W-:Y:S06]  /*02c0*/  BAR.SYNC.DEFER_BLOCKING 0x0 ;  /* 0x0000000000007b1d */ /* 0x000fec0000010000 */
[----:B------:R-:W3:Y:S04]  /*02d0*/  LDG.E R0, desc[UR6][R6.64+-0x400] ;  /* 0xfffc000606007981 */ /* 0x000ee8000c1e1900 */
[----:B-1----:R-:W3:Y:S02]  /*02e0*/  LDG.E R13, desc[UR6][R2.64] ;  /* 0x00000006020d7981 */ /* 0x002ee4000c1e1900 */
[----:B---3--:R-:W-:-:S05]  /*02f0*/  FADD R13, R0, R13 ;  /* 0x0000000d000d7221 */ /* 0x008fca0000000000 */
[----:B------:R1:W-:Y:S01]  /*0300*/  STG.E desc[UR6][R2.64], R13 ;  /* 0x0000000d02007986 */ /* 0x0003e2000c101906 */
[----:B------:R-:W-:Y:S06]  /*0310*/  BAR.SYNC.DEFER_BLOCKING 0x0 ;  /* 0x0000000000007b1d */ /* 0x000fec0000010000 */
[----:B------:R-:W3:Y:S04]  /*0320*/  LDG.E R0, desc[UR6][R6.64+-0x300] ;  /* 0xfffd000606007981 */ /* 0x000ee8000c1e1900 */
[----:B--2---:R-:W3:Y:S02]  /*0330*/  LDG.E R15, desc[UR6][R2.64] ;  /* 0x00000006020f7981 */ /* 0x004ee4000c1e1900 */
[----:B---3--:R-:W-:-:S05]  /*0340*/  FADD R15, R0, R15 ;  /* 0x0000000f000f7221 */ /* 0x008fca0000000000 */
        /* <DEDUP_REMOVED lines=48> */
[----:B0-----:R-:W3:Y:S01]  /*0650*/  LDG.E R11, desc[UR6][R2.64] ;  /* 0x00000006020b7981 */ /* 0x001ee2000c1e1900 */
[----:B------:R-:W-:Y:S01]  /*0660*/  IADD3 R19, PT, PT, R9, 0x400, RZ ;  /* 0x0000040009137810 */ /* 0x000fe20007ffe0ff */
[----:B---3--:R-:W-:-:S04]  /*0670*/  FADD R17, R0, R11 ;  /* 0x0000000b00117221 */ /* 0x008fc80000000000 */
[----:B------:R-:W-:Y:S01]  /*0680*/  IMAD.WIDE R10, R19, 0x4, R4 ;  /* 0x00000004130a7825 */ /* 0x000fe200078e0204 */
[----:B------:R-:W-:Y:S01]  /*0690*/  STG.E desc[UR6][R2.64], R17 ;  /* 0x0000001102007986 */ /* 0x000fe2000c101906 */
[----:B------:R-:W-:Y:S06]  /*06a0*/  BAR.SYNC.DEFER_BLOCKING 0x0 ;  /* 0x0000000000007b1d */ /* 0x000fec0000010000 */
[----:B-1----:R-:W3:Y:S04]  /*06b0*/  LDG.E R13, desc[UR6][R2.64] ;  /* 0x00000006020d7981 */ /* 0x002ee8000c1e1900 */
[----:B------:R-:W3:Y:S02]  /*06c0*/  LDG.E R0, desc[UR6][R10.64+-0x800] ;  /* 0xfff800060a007981 */ /* 0x000ee4000c1e1900 */
[----:B---3--:R-:W-:-:S05]  /*06d0*/  FADD R13, R0, R13 ;  /* 0x0000000d000d7221 */ /* 0x008fca0000000000 */
[----:B------:R0:W-:Y:S01]  /*06e0*/  STG.E desc[UR6][R2.64], R13 ;  /* 0x0000000d02007986 */ /* 0x0001e2000c101906 */
[----:B------:R-:W-:Y:S06]  /*06f0*/  BAR.SYNC.DEFER_BLOCKING 0x0 ;  /* 0x0000000000007b1d */ /* 0x000fec0000010000 */
[----:B------:R-:W3:Y:S04]  /*0700*/  LDG.E R0, desc[UR6][R10.64+-0x700] ;  /* 0xfff900060a007981 */ /* 0x000ee8000c1e1900 */
[----:B------:R-:W3:Y:S02]  /*0710*/  LDG.E R7, desc[UR6][R2.64] ;  /* 0x0000000602077981 */ /* 0x000ee4000c1e1900 */
        /* <DEDUP_REMOVED lines=66> */
[----:B------:R-:W-:Y:S01]  /*0b40*/  STG.E desc[UR6][R2.64], R15 ;  /* 0x0000000f02007986 */ /* 0x000fe2000c101906 */
[----:B------:R-:W-:Y:S06]  /*0b50*/  BAR.SYNC.DEFER_BLOCKING 0x0 ;  /* 0x0000000000007b1d */ /* 0x000fec0000010000 */
[----:B------:R-:W2:Y:S04]  /*0b60*/  LDG.E R0, desc[UR6][R10.64+0x700] ;  /* 0x000700060a007981 */ /* 0x000ea8000c1e1900 */
[----:B0-----:R-:W2:Y:S01]  /*0b70*/  LDG.E R13, desc[UR6][R2.64] ;  /* 0x00000006020d7981 */ /* 0x001ea2000c1e1900 */
[----:B------:R-:W-:-:S05]  /*0b80*/  IADD3 R17, PT, PT, R9, 0x800, RZ ;  /* 0x0000080009117810 */ /* 0x000fca0007ffe0ff */
[----:B-1----:R-:W-:-:S04]  /*0b90*/  IMAD.WIDE R6, R17, 0x4, R4 ;  /* 0x0000000411067825 */ /* 0x002fc800078e0204 */
[----:B--2---:R-:W-:-:S05]  /*0ba0*/  FADD R13, R0, R13 ;  /* 0x0000000d000d7221 */ /* 0x004fca0000000000 */
[----:B------:R0:W-:Y:S01]  /*0bb0*/  STG.E desc[UR6][R2.64], R13 ;  /* 0x0000000d02007986 */ /* 0x0001e2000c101906 */
[----:B------:R-:W-:Y:S06]  /*0bc0*/  BAR.SYNC.DEFER_BLOCKING 0x0 ;  /* 0x0000000000007b1d */ /* 0x000fec0000010000 */
[----:B------:R-:W2:Y:S04]  /*0bd0*/  LDG.E R17, desc[UR6][R2.64] ;  /* 0x0000000602117981 */ /* 0x000ea8000c1e1900 */
[----:B------:R-:W2:Y:S02]  /*0be0*/  LDG.E R0, desc[UR6][R6.64+-0x800] ;  /* 0xfff8000606007981 */ /* 0x000ea4000c1e1900 */
[----:B--2---:R-:W-:-:S05]  /*0bf0*/  FADD R17, R0, R17 ;  /* 0x0000001100117221 */ /* 0x004fca0000000000 */
[----:B------:R-:W-:Y:S01]  /*0c00*/  STG.E desc[UR6][R2.64], R17 ;  /* 0x0000001102007986 */ /* 0x000fe2000c101906 */
[----:B------:R-:W-:Y:S06]  /*0c10*/  BAR.SYNC.DEFER_BLOCKING 0x0 ;  /* 0x0000000000007b1d */ /* 0x000fec0000010000 */
[----:B------:R-:W2:Y:S04]  /*0c20*/  LDG.E R0, desc[UR6][R6.64+-0x700] ;  /* 0xfff9000606007981 */ /* 0x000ea8000c1e1900 */
[----:B------:R-:W2:Y:S02]  /*0c30*/  LDG.E R11, desc[UR6][R2.64] ;  /* 0x00000006020b7981 */ /* 0x000ea4000c1e1900 */
[----:B--2---:R-:W-:-:S05]  /*0c40*/  FADD R11, R0, R11 ;  /* 0x0000000b000b7221 */ /* 0x004fca0000000000 */
[----:B------:R1:W-:Y:S01]  /*0c50*/  STG.E desc[UR6][R2.64], R11 ;  /* 0x0000000b02007986 */ /* 0x0003e2000c101906 */
[----:B------:R-:W-:Y:S06]  /*0c60*/  BAR.SYNC.DEFER_BLOCKING 0x0 ;  /* 0x0000000000007b1d */ /* 0x000fec0000010000 */
[----:B------:R-:W2:Y:S04]  /*0c70*/  LDG.E R0, desc[UR6][R6.64+-0x600] ;  /* 0xfffa000606007981 */ /* 0x000ea8000c1e1900 */
[----:B0-----:R-:W2:Y:S02]  /*0c80*/  LDG.E R13, desc[UR6][R2.64] ;  /* 0x00000006020d7981 */ /* 0x001ea4000c1e1900 */
        /* <DEDUP_REMOVED lines=61> */
[----:B------:R-:W-:Y:S01]  /*1060*/  STG.E desc[UR6][R2.64], R13 ;  /* 0x0000000d02007986 */ /* 0x000fe2000c101906 */
[----:B------:R-:W-:Y:S06]  /*1070*/  BAR.SYNC.DEFER_BLOCKING 0x0 ;  /* 0x0000000000007b1d */ /* 0x000fec0000010000 */
[----:B------:R-:W3:Y:S04]  /*1080*/  LDG.E R0, desc[UR6][R6.64+0x700] ;  /* 0x0007000606007981 */ /* 0x000ee8000c1e1900 */
[----:B--2---:R-:W3:Y:S01]  /*1090*/  LDG.E R15, desc[UR6][R2.64] ;  /* 0x00000006020f7981 */ /* 0x004ee2000c1e1900 */
[----:B------:R-:W-:-:S05]  /*10a0*/  IADD3 R9, PT, PT, R9, 0xc00, RZ ;  /* 0x00000c0009097810 */ /* 0x000fca0007ffe0ff */
[----:B------:R-:W-:-:S04]  /*10b0*/  IMAD.WIDE R4, R9, 0x4, R4 ;  /* 0x0000000409047825 */ /* 0x000fc800078e0204 */
[----:B---3--:R-:W-:-:S05]  /*10c0*/  FADD R15, R0, R15 ;  /* 0x0000000f000f7221 */ /* 0x008fca0000000000 */
        /* <DEDUP_REMOVED lines=73> */
[----:B-1----:R-:W2:Y:S02]  /*1560*/  LDG.E R11, desc[UR6][R2.64] ;  /* 0x00000006020b7981 */ /* 0x002ea4000c1e1900 */
[----:B--2---:R-:W-:-:S05]  /*1570*/  FADD R11, R0, R11 ;  /* 0x0000000b000b7221 */ /* 0x004fca0000000000 */
[----:B------:R-:W-:Y:S01]  /*1580*/  STG.E desc[UR6][R2.64], R11 ;  /* 0x0000000b02007986 */ /* 0x000fe2000c101906 */
[----:B------:R-:W-:Y:S06]  /*1590*/  BAR.SYNC.DEFER_BLOCKING 0x0 ;  /* 0x0000000000007b1d */ /* 0x000fec0000010000 */
[----:B------:R-:W2:Y:S04]  /*15a0*/  LDG.E R0, desc[UR6][R4.64+0x700] ;  /* 0x0007000604007981 */ /* 0x000ea8000c1e1900 */
[----:B0-----:R-:W2:Y:S02]  /*15b0*/  LDG.E R9, desc[UR6][R2.64] ;  /* 0x0000000602097981 */ /* 0x001ea4000c1e1900 */
[----:B--2---:R-:W-:-:S05]  /*15c0*/  FADD R9, R0, R9 ;  /* 0x0000000900097221 */ /* 0x004fca0000000000 */
[----:B------:R-:W-:Y:S01]  /*15d0*/  STG.E desc[UR6][R2.64], R9 ;  /* 0x0000000902007986 */ /* 0x000fe2000c101906 */
[----:B------:R-:W-:Y:S05]  /*15e0*/  EXIT ;  /* 0x000000000000794d */ /* 0x000fea0003800000 */
.L_x_0:
[----:B------:R-:W-:-:S00]  /*15f0*/  BRA `(.L_x_0) ;  /* 0xfffffffc00fc7947 */ /* 0x000fc0000383ffff */
[----:B------:R-:W-:-:S00]  /*1600*/  NOP ;  /* 0x0000000000007918 */ /* 0x000fc00000000000 */
[----:B------:R-:W-:-:S00]  /*1610*/  NOP ;  /* 0x0000000000007918 */ /* 0x000fc00000000000 */
[----:B------:R-:W-:-:S00]  /*1620*/  NOP ;  /* 0x0000000000007918 */ /* 0x000fc00000000000 */
[----:B------:R-:W-:-:S00]  /*1630*/  NOP ;  /* 0x0000000000007918 */ /* 0x000fc00000000000 */
[----:B------:R-:W-:-:S00]  /*1640*/  NOP ;  /* 0x0000000000007918 */ /* 0x000fc00000000000 */
[----:B------:R-:W-:-:S00]  /*1650*/  NOP ;  /* 0x0000000000007918 */ /* 0x000fc00000000000 */
[----:B------:R-:W-:-:S00]  /*1660*/  NOP ;  /* 0x0000000000007918 */ /* 0x000fc00000000000 */
[----:B------:R-:W-:-:S00]  /*1670*/  NOP ;  /* 0x0000000000007918 */ /* 0x000fc00000000000 */
.L_x_47:


//--------------------- .text._Z8potForcePfiS_S_  --------------------------
	.section	.text._Z8potForcePfiS_S_,"ax",@progbits
	.align	128
        .global         _Z8potForcePfiS_S_
        .type           _Z8potForcePfiS_S_,@function
        .size           _Z8potForcePfiS_S_,(.L_x_45 - _Z8potForcePfiS_S_)
        .other          _Z8potForcePfiS_S_,@"STO_CUDA_ENTRY STV_DEFAULT"
_Z8potForcePfiS_S_:
.text._Z8potForcePfiS_S_:
[----:B------:R-:W-:Y:S01]  /*0000*/  LDC R1, c[0x0][0x37c] ;  /* 0x0000df00ff017b82 */ /* 0x000fe20000000800 */
[----:B------:R-:W0:Y:S07]  /*0010*/  S2R R7, SR_TID.X ;  /* 0x0000000000077919 */ /* 0x000e2e0000002100 */
[----:B------:R-:W1:Y:S08]  /*0020*/  S2UR UR4, SR_CTAID.X ;  /* 0x00000000000479c3 */ /* 0x000e700000002500 */
[----:B------:R-:W2:Y:S01]  /*0030*/  LDC R6, c[0x0][0x388] ;  /* 0x0000e200ff067b82 */ /* 0x000ea20000000800 */
[----:B-1----:R-:W-:-:S06]  /*0040*/  USHF.L.U32 UR4, UR4, 0xa, URZ ;  /* 0x0000000a04047899 */ /* 0x002fcc00080006ff */
[----:B0-----:R-:W-:Y:S01]  /*0050*/  LOP3.LUT R7, R7, UR4, RZ, 0xfc, !PT ;  /* 0x0000000407077c12 */ /* 0x001fe2000f8efcff */
[----:B--2---:R-:W-:-:S05]  /*0060*/  IMAD R6, R6, R6, RZ ;  /* 0x0000000606067224 */ /* 0x004fca00078e02ff */
[----:B------:R-:W-:-:S13]  /*0070*/  ISETP.GE.U32.AND P0, PT, R7, R6, PT ;  /* 0x000000060700720c */ /* 0x000fda0003f06070 */
[----:B------:R-:W-:Y:S05]  /*0080*/  @P0 EXIT ;  /* 0x000000000000094d */ /* 0x000fea0003800000 */
[----:B------:R-:W0:Y:S01]  /*0090*/  LDC.64 R14, c[0x0][0x380] ;  /* 0x0000e000ff0e7b82 */ /* 0x000e220000000a00 */
[----:B------:R-:W1:Y:S01]  /*00a0*/  LDCU.64 UR4, c[0x0][0x358] ;  /* 0x00006b00ff0477ac */ /* 0x000e620008000a00 */
[----:B------:R-:W-:Y:S01]  /*00b0*/  IADD3 R5, PT, PT, R6, R6, R7 ;  /* 0x0000000606057210 */ /* 0x000fe20007ffe007 */
[----:B0-----:R-:W-:-:S04]  /*00c0*/  IMAD.WIDE.U32 R12, R7, 0x4, R14 ;  /* 0x00000004070c7825 */ /* 0x001fc800078e000e */
[----:B------:R-:W-:Y:S01]  /*00d0*/  IMAD.WIDE.U32 R14, R5, 0x4, R14 ;  /* 0x00000004050e7825 */ /* 0x000fe200078e000e */
[----:B-1----:R-:W2:Y:S03]  /*00e0*/  LDG.E R3, desc[UR4][R12.64] ;  /* 0x000000040c037981 */ /* 0x002ea6000c1e1900 */
[----:B------:R-:W-:Y:S01]  /*00f0*/  IMAD.WIDE.U32 R8, R6, 0x4, R12 ;  /* 0x0000000406087825 */ /* 0x000fe200078e000c */
[----:B------:R-:W3:Y:S04]  /*0100*/  LDG.E R2, desc[UR4][R14.64] ;  /* 0x000000040e027981 */ /* 0x000ee8000c1e1900 */
[----:B------:R0:W4:Y:S01]  /*0110*/  LDG.E R0, desc[UR4][R8.64] ;  /* 0x0000000408007981 */ /* 0x000122000c1e1900 */
[----:B------:R-:W-:Y:S01]  /*0120*/  UMOV UR6, 0xe2308c3a ;  /* 0xe2308c3a00067882 */ /* 0x000fe20000000000 */
[----:B------:R-:W-:Y:S01]  /*0130*/  UMOV UR7, 0x3e45798e ;  /* 0x3e45798e00077882 */ /* 0x000fe20000000000 */
[----:B------:R-:W-:Y:S01]  /*0140*/  BSSY.RECONVERGENT B0, `(.L_x_1) ;  /* 0x0000048000007945 */ /* 0x000fe20003800200 */
[----:B0-----:R-:W-:Y:S01]  /*0150*/  CS2R R8, SRZ ;  /* 0x0000000000087805 */ /* 0x001fe2000001ff00 */
[----:B----4-:R-:W-:-:S04]  /*0160*/  FMUL R4, R0, R0 ;  /* 0x0000000000047220 */ /* 0x010fc80000400000 */
[----:B--2---:R-:W-:-:S04]  /*0170*/  FFMA R11, R3, R3, R4 ;  /* 0x00000003030b7223 */ /* 0x004fc80000000004 */
[----:B---3--:R-:W-:-:S04]  /*0180*/  FFMA R4, R2, R2, R11 ;  /* 0x0000000202047223 */ /* 0x008fc8000000000b */
[----:B------:R-:W0:Y:S02]  /*0190*/  F2F.F64.F32 R10, R4 ;  /* 0x00000004000a7310 */ /* 0x000e240000201800 */
[----:B0-----:R-:W-:Y:S01]  /*01a0*/  DSETP.GEU.AND P0, PT, R10, UR6, PT ;  /* 0x000000060a007e2a */ /* 0x001fe2000bf0e000 */
[----:B------:R-:W-:-:S13]  /*01b0*/  CS2R R10, SRZ ;  /* 0x00000000000a7805 */ /* 0x000fda000001ff00 */
[----:B------:R-:W-:Y:S05]  /*01c0*/  @!P0 BRA `(.L_x_2) ;  /* 0x0000000000fc8947 */ /* 0x000fea0003800000 */
[C---:B------:R-:W-:Y:S01]  /*01d0*/  FMUL R9, R4.reuse, 16777216 ;  /* 0x4b80000004097820 */ /* 0x040fe20000400000 */
[----:B------:R-:W-:Y:S01]  /*01e0*/  FSETP.GEU.AND P0, PT, |R4|, 1.175494350822287508e-38, PT ;  /* 0x008000000400780b */ /* 0x000fe20003f0e200 */
[----:B------:R-:W0:Y:S01]  /*01f0*/  MUFU.RCP R13, R4 ;  /* 0x00000004000d7308 */ /* 0x000e220000001000 */
[----:B------:R-:W-:Y:S02]  /*0200*/  BSSY.RECONVERGENT B1, `(.L_x_3) ;  /* 0x0000016000017945 */ /* 0x000fe40003800200 */
[----:B------:R-:W-:-:S05]  /*0210*/  FSEL R9, R9, R4, !P0 ;  /* 0x0000000409097208 */ /* 0x000fca0004000000 */
[----:B------:R-:W1:Y:S01]  /*0220*/  MUFU.LG2 R8, R9 ;  /* 0x0000000900087308 */ /* 0x000e620000000c00 */
[----:B0-----:R-:W-:-:S04]  /*0230*/  FFMA R10, -R4, R13, 1 ;  /* 0x3f800000040a7423 */ /* 0x001fc8000000010d */
[----:B------:R-:W-:Y:S01]  /*0240*/  FFMA R10, R13, R10, R13 ;  /* 0x0000000a0d0a7223 */ /* 0x000fe2000000000d */
[----:B-1----:R-:W-:-:S03]  /*0250*/  @!P0 FADD R8, R8, -24 ;  /* 0xc1c0000008088421 */ /* 0x002fc60000000000 */
[----:B------:R-:W-:Y:S01]  /*0260*/  FFMA R13, R3, R10, RZ ;  /* 0x0000000a030d7223 */ /* 0x000fe200000000ff */
[----:B------:R-:W-:-:S03]  /*0270*/  FMUL R11, R8, -3 ;  /* 0xc0400000080b7820 */ /* 0x000fc60000400000 */
[----:B------:R-:W-:Y:S02]  /*0280*/  FFMA R12, -R4, R13, R3 ;  /* 0x0000000d040c7223 */ /* 0x000fe40000000103 */
[----:B------:R-:W-:Y:S02]  /*0290*/  FSETP.GEU.AND P0, PT, R11, -126, PT ;  /* 0xc2fc00000b00780b */ /* 0x000fe40003f0e000 */
[----:B------:R-:W-:-:S11]  /*02a0*/  FFMA R12, R10, R12, R13 ;  /* 0x0000000c0a0c7223 */ /* 0x000fd6000000000d */
[----:B------:R-:W-:-:S04]  /*02b0*/  @!P0 FMUL R11, R11, 0.5 ;  /* 0x3f0000000b0b8820 */ /* 0x000fc80000400000 */
[----:B------:R-:W0:Y:S02]  /*02c0*/  MUFU.EX2 R8, R11 ;  /* 0x0000000b00087308 */ /* 0x000e240000000800 */
[----:B0-----:R-:W-:-:S06]  /*02d0*/  @!P0 FMUL R8, R8, R8 ;  /* 0x0000000808088220 */ /* 0x001fcc0000400000 */
[----:B------:R-:W0:Y:S01]  /*02e0*/  FCHK P0, R3, R4 ;  /* 0x0000000403007302 */ /* 0x000e220000000000 */
[----:B------:R-:W-:-:S04]  /*02f0*/  FMUL R9, R8, R8 ;  /* 0x0000000808097220 */ /* 0x000fc80000400000 */
[----:B------:R-:W-:-:S04]  /*0300*/  FADD R9, -R8, R9 ;  /* 0x0000000908097221 */ /* 0x000fc80000000100 */
[----:B------:R-:W-:Y:S01]  /*0310*/  FMUL R10, R9, 4 ;  /* 0x40800000090a7820 */ /* 0x000fe20000400000 */
[----:B0-----:R-:W-:Y:S06]  /*0320*/  @!P0 BRA `(.L_x_4) ;  /* 0x00000000000c8947 */ /* 0x001fec0003800000 */
[----:B------:R-:W-:-:S07]  /*0330*/  MOV R12, 0x350 ;  /* 0x00000350000c7802 */ /* 0x000fce0000000f00 */
[----:B------:R-:W-:Y:S05]  /*0340*/  CALL.REL.NOINC `($__internal_0_$__cuda_sm3x_div_rn_noftz_f32_slowpath) ;  /* 0x0000000000cc7944 */ /* 0x000fea0003c00000 */
[----:B------:R-:W-:-:S07]  /*0350*/  IMAD.MOV.U32 R12, RZ, RZ, R3 ;  /* 0x000000ffff0c7224 */ /* 0x000fce00078e0003 */
.L_x_4:
[----:B------:R-:W-:Y:S05]  /*0360*/  BSYNC.RECONVERGENT B1 ;  /* 0x0000000000017941 */ /* 0x000fea0003800200 */
.L_x_3:
[----:B------:R-:W0:Y:S01]  /*0370*/  MUFU.RCP R9, R4 ;  /* 0x0000000400097308 */ /* 0x000e220000001000 */
[----:B------:R-:W-:Y:S01]  /*0380*/  FADD R3, R8, R8 ;  /* 0x0000000808037221 */ /* 0x000fe20000000000 */
[----:B------:R-:W-:Y:S01]  /*0390*/  FMUL R12, R12, 24 ;  /* 0x41c000000c0c7820 */ /* 0x000fe20000400000 */
[----:B------:R-:W-:Y:S02]  /*03a0*/  BSSY.RECONVERGENT B1, `(.L_x_5) ;  /* 0x000000f000017945 */ /* 0x000fe40003800200 */
[----:B------:R-:W-:-:S03]  /*03b0*/  FMUL R3, R8, R3 ;  /* 0x0000000308037220 */ /* 0x000fc60000400000 */
[----:B------:R-:W1:Y:S01]  /*03c0*/  FCHK P0, R0, R4 ;  /* 0x0000000400007302 */ /* 0x000e620000000000 */
[----:B------:R-:W-:Y:S01]  /*03d0*/  FADD R11, -R8, R3 ;  /* 0x00000003080b7221 */ /* 0x000fe20000000100 */
[----:B0-----:R-:W-:-:S04]  /*03e0*/  FFMA R14, -R4, R9, 1 ;  /* 0x3f800000040e7423 */ /* 0x001fc80000000109 */
[----:B------:R-:W-:Y:S01]  /*03f0*/  FFMA R14, R9, R14, R9 ;  /* 0x0000000e090e7223 */ /* 0x000fe20000000009 */
[----:B------:R-:W-:-:S03]  /*0400*/  FMUL R9, R12, R11 ;  /* 0x0000000b0c097220 */ /* 0x000fc60000400000 */
[----:B------:R-:W-:-:S04]  /*0410*/  FFMA R13, R0, R14, RZ ;  /* 0x0000000e000d7223 */ /* 0x000fc800000000ff */
[----:B------:R-:W-:-:S04]  /*0420*/  FFMA R8, -R4, R13, R0 ;  /* 0x0000000d04087223 */ /* 0x000fc80000000100 */
[----:B------:R-:W-:Y:S01]  /*0430*/  FFMA R8, R14, R8, R13 ;  /* 0x000000080e087223 */ /* 0x000fe2000000000d */
[----:B-1----:R-:W-:Y:S06]  /*0440*/  @!P0 BRA `(.L_x_6) ;  /* 0x0000000000108947 */ /* 0x002fec0003800000 */
[----:B------:R-:W-:Y:S01]  /*0450*/  IMAD.MOV.U32 R3, RZ, RZ, R0 ;  /* 0x000000ffff037224 */ /* 0x000fe200078e0000 */
[----:B------:R-:W-:-:S07]  /*0460*/  MOV R12, 0x480 ;  /* 0x00000480000c7802 */ /* 0x000fce0000000f00 */
[----:B------:R-:W-:Y:S05]  /*0470*/  CALL.REL.NOINC `($__internal_0_$__cuda_sm3x_div_rn_noftz_f32_slowpath) ;  /* 0x0000000000807944 */ /* 0x000fea0003c00000 */
[----:B------:R-:W-:-:S07]  /*0480*/  MOV R8, R3 ;  /* 0x0000000300087202 */ /* 0x000fce0000000f00 */
.L_x_6:
[----:B------:R-:W-:Y:S05]  /*0490*/  BSYNC.RECONVERGENT B1 ;  /* 0x0000000000017941 */ /* 0x000fea0003800200 */
.L_x_5:
[----:B------:R-:W0:Y:S01]  /*04a0*/  MUFU.RCP R3, R4 ;  /* 0x0000000400037308 */ /* 0x000e220000001000 */
[----:B------:R-:W-:Y:S01]  /*04b0*/  FMUL R8, R8, 24 ;  /* 0x41c0000008087820 */ /* 0x000fe20000400000 */
[----:B------:R-:W-:Y:S03]  /*04c0*/  BSSY.RECONVERGENT B1, `(.L_x_7) ;  /* 0x000000d000017945 */ /* 0x000fe60003800200 */
[----:B------:R-:W-:-:S03]  /*04d0*/  FMUL R8, R11, R8 ;  /* 0x000000080b087220 */ /* 0x000fc60000400000 */
[----:B------:R-:W1:Y:S01]  /*04e0*/  FCHK P0, R2, R4 ;  /* 0x0000000402007302 */ /* 0x000e620000000000 */
[----:B0-----:R-:W-:-:S04]  /*04f0*/  FFMA R0, -R4, R3, 1 ;  /* 0x3f80000004007423 */ /* 0x001fc80000000103 */
[----:B------:R-:W-:-:S04]  /*0500*/  FFMA R12, R3, R0, R3 ;  /* 0x00000000030c7223 */ /* 0x000fc80000000003 */
        /* <DEDUP_REMOVED lines=8> */
.L_x_8:
[----:B------:R-:W-:Y:S05]  /*0590*/  BSYNC.RECONVERGENT B1 ;  /* 0x0000000000017941 */ /* 0x000fea0003800200 */
.L_x_7:
[----:B------:R-:W-:-:S04]  /*05a0*/  FMUL R0, R0, 24 ;  /* 0x41c0000000007820 */ /* 0x000fc80000400000 */
[----:B------:R-:W-:-:S07]  /*05b0*/  FMUL R11, R11, R0 ;  /* 0x000000000b0b7220 */ /* 0x000fce0000400000 */
.L_x_2:
[----:B------:R-:W-:Y:S05]  /*05c0*/  BSYNC.RECONVERGENT B0 ;  /* 0x0000000000007941 */ /* 0x000fea0003800200 */
.L_x_1:
[----:B------:R-:W0:Y:S08]  /*05d0*/  LDC.64 R14, c[0x0][0x398] ;  /* 0x0000e600ff0e7b82 */ /* 0x000e300000000a00 */
[----:B------:R-:W1:Y:S01]  /*05e0*/  LDC.64 R2, c[0x0][0x390] ;  /* 0x0000e400ff027b82 */ /* 0x000e620000000a00 */
[----:B0-----:R-:W-:-:S04]  /*05f0*/  IMAD.WIDE.U32 R12, R7, 0x4, R14 ;  /* 0x00000004070c7825 */ /* 0x001fc800078e000e */
[----:B------:R-:W-:-:S04]  /*0600*/  IMAD.WIDE.U32 R4, R5, 0x4, R14 ;  /* 0x0000000405047825 */ /* 0x000fc800078e000e */
[----:B-1----:R-:W-:-:S04]  /*0610*/  IMAD.WIDE.U32 R2, R7, 0x4, R2 ;  /* 0x0000000407027825 */ /* 0x002fc800078e0002 */
[----:B------:R-:W-:Y:S01]  /*0620*/  IMAD.WIDE.U32 R6, R6, 0x4, R12 ;  /* 0x0000000406067825 */ /* 0x000fe200078e000c */
[----:B------:R-:W-:Y:S04]  /*0630*/  STG.E desc[UR4][R2.64], R10 ;  /* 0x0000000a02007986 */ /* 0x000fe8000c101904 */
[----:B------:R-:W-:Y:S04]  /*0640*/  STG.E desc[UR4][R12.64], R9 ;  /* 0x000000090c007986 */ /* 0x000fe8000c101904 */
[----:B------:R-:W-:Y:S04]  /*0650*/  STG.E desc[UR4][R6.64], R8 ;  /* 0x0000000806007986 */ /* 0x000fe8000c101904 */
[----:B------:R-:W-:Y:S01]  /*0660*/  STG.E desc[UR4][R4.64], R11 ;  /* 0x0000000b04007986 */ /* 0x000fe2000c101904 */
[----:B------:R-:W-:Y:S05]  /*0670*/  EXIT ;  /* 0x000000000000794d */ /* 0x000fea0003800000 */
        .weak           $__internal_0_$__cuda_sm3x_div_rn_noftz_f32_slowpath
        .type           $__internal_0_$__cuda_sm3x_div_rn_noftz_f32_slowpath,@function
        .size           $__internal_0_$__cuda_sm3x_div_rn_noftz_f32_slowpath,(.L_x_45 - $__internal_0_$__cuda_sm3x_div_rn_noftz_f32_slowpath)
$__internal_0_$__cuda_sm3x_div_rn_noftz_f32_slowpath:
[--C-:B------:R-:W-:Y:S01]  /*0680*/  SHF.R.U32.HI R13, RZ, 0x17, R4.reuse ;  /* 0x00000017ff0d7819 */ /* 0x100fe20000011604 */
[----:B------:R-:W-:Y:S01]  /*0690*/  BSSY.RECONVERGENT B2, `(.L_x_9) ;  /* 0x0000063000027945 */ /* 0x000fe20003800200 */
[----:B------:R-:W-:Y:S01]  /*06a0*/  SHF.R.U32.HI R14, RZ, 0x17, R3 ;  /* 0x00000017ff0e7819 */ /* 0x000fe20000011603 */
[----:B------:R-:W-:Y:S01]  /*06b0*/  IMAD.MOV.U32 R16, RZ, RZ, R4 ;  /* 0x000000ffff107224 */ /* 0x000fe200078e0004 */
[----:B------:R-:W-:Y:S02]  /*06c0*/  LOP3.LUT R13, R13, 0xff, RZ, 0xc0, !PT ;  /* 0x000000ff0d0d7812 */ /* 0x000fe400078ec0ff */
[----:B------:R-:W-:-:S03]  /*06d0*/  LOP3.LUT R18, R14, 0xff, RZ, 0xc0, !PT ;  /* 0x000000ff0e127812 */ /* 0x000fc600078ec0ff */
[----:B------:R-:W-:Y:S01]  /*06e0*/  VIADD R17, R13, 0xffffffff ;  /* 0xffffffff0d117836 */ /* 0x000fe20000000000 */
[----:B------:R-:W-:-:S04]  /*06f0*/  IADD3 R15, PT, PT, R18, -0x1, RZ ;  /* 0xffffffff120f7810 */ /* 0x000fc80007ffe0ff */
[----:B------:R-:W-:-:S04]  /*0700*/  ISETP.GT.U32.AND P0, PT, R17, 0xfd, PT ;  /* 0x000000fd1100780c */ /* 0x000fc80003f04070 */
[----:B------:R-:W-:-:S13]  /*0710*/  ISETP.GT.U32.OR P0, PT, R15, 0xfd, P0 ;  /* 0x000000fd0f00780c */ /* 0x000fda0000704470 */
[----:B------:R-:W-:Y:S01]  /*0720*/  @!P0 MOV R14, RZ ;  /* 0x000000ff000e8202 */ /* 0x000fe20000000f00 */
[----:B------:R-:W-:Y:S06]  /*0730*/  @!P0 BRA `(.L_x_10) ;  /* 0x00000000005c8947 */ /* 0x000fec0003800000 */
[----:B------:R-:W-:Y:S02]  /*0740*/  FSETP.GTU.FTZ.AND P0, PT, |R3|, +INF , PT ;  /* 0x7f8000000300780b */ /* 0x000fe40003f1c200 */
[----:B------:R-:W-:-:S04]  /*0750*/  FSETP.GTU.FTZ.AND P1, PT, |R4|, +INF , PT ;  /* 0x7f8000000400780b */ /* 0x000fc80003f3c200 */
[----:B------:R-:W-:-:S13]  /*0760*/  PLOP3.LUT P0, PT, P0, P1, PT, 0xf8, 0x8f ;  /* 0x00000000008f781c */ /* 0x000fda0000703f70 */
[----:B------:R-:W-:Y:S05]  /*0770*/  @P0 BRA `(.L_x_11) ;  /* 0x00000004004c0947 */ /* 0x000fea0003800000 */
[----:B------:R-:W-:-:S13]  /*0780*/  LOP3.LUT P0, RZ, R16, 0x7fffffff, R3, 0xc8, !PT ;  /* 0x7fffffff10ff7812 */ /* 0x000fda000780c803 */
[----:B------:R-:W-:Y:S05]  /*0790*/  @!P0 BRA `(.L_x_12) ;  /* 0x00000004003c8947 */ /* 0x000fea0003800000 */
[C---:B------:R-:W-:Y:S02]  /*07a0*/  FSETP.NEU.FTZ.AND P2, PT, |R3|.reuse, +INF , PT ;  /* 0x7f8000000300780b */ /* 0x040fe40003f5d200 */
[----:B------:R-:W-:Y:S02]  /*07b0*/  FSETP.NEU.FTZ.AND P1, PT, |R4|, +INF , PT ;  /* 0x7f8000000400780b */ /* 0x000fe40003f3d200 */
[----:B------:R-:W-:-:S11]  /*07c0*/  FSETP.NEU.FTZ.AND P0, PT, |R3|, +INF , PT ;  /* 0x7f8000000300780b */ /* 0x000fd60003f1d200 */
[----:B------:R-:W-:Y:S05]  /*07d0*/  @!P1 BRA !P2, `(.L_x_12) ;  /* 0x00000004002c9947 */ /* 0x000fea0005000000 */
[----:B------:R-:W-:-:S04]  /*07e0*/  LOP3.LUT P2, RZ, R3, 0x7fffffff, RZ, 0xc0, !PT ;  /* 0x7fffffff03ff7812 */ /* 0x000fc8000784c0ff */
[----:B------:R-:W-:-:S13]  /*07f0*/  PLOP3.LUT P1, PT, P1, P2, PT, 0x2f, 0xf2 ;  /* 0x0000000000f2781c */ /* 0x000fda0000f24577 */
[----:B------:R-:W-:Y:S05]  /*0800*/  @P1 BRA `(.L_x_13) ;  /* 0x0000000400181947 */ /* 0x000fea0003800000 */
[----:B------:R-:W-:-:S04]  /*0810*/  LOP3.LUT P1, RZ, R16, 0x7fffffff, RZ, 0xc0, !PT ;  /* 0x7fffffff10ff7812 */ /* 0x000fc8000782c0ff */
[----:B------:R-:W-:-:S13]  /*0820*/  PLOP3.LUT P0, PT, P0, P1, PT, 0x2f, 0xf2 ;  /* 0x0000000000f2781c */ /* 0x000fda0000702577 */
[----:B------:R-:W-:Y:S05]  /*0830*/  @P0 BRA `(.L_x_14) ;  /* 0x0000000400000947 */ /* 0x000fea0003800000 */
[----:B------:R-:W-:Y:S02]  /*0840*/  ISETP.GE.AND P0, PT, R15, RZ, PT ;  /* 0x000000ff0f00720c */ /* 0x000fe40003f06270 */
[----:B------:R-:W-:-:S11]  /*0850*/  ISETP.GE.AND P1, PT, R17, RZ, PT ;  /* 0x000000ff1100720c */ /* 0x000fd60003f26270 */
[----:B------:R-:W-:Y:S01]  /*0860*/  @P0 IMAD.MOV.U32 R14, RZ, RZ, RZ ;  /* 0x000000ffff0e0224 */ /* 0x000fe200078e00ff */
[----:B------:R-:W-:Y:S01]  /*0870*/  @!P0 MOV R14, 0xffffffc0 ;  /* 0xffffffc0000e8802 */ /* 0x000fe20000000f00 */
[----:B------:R-:W-:Y:S01]  /*0880*/  @!P0 FFMA R3, R3, 1.84467440737095516160e+19, RZ ;  /* 0x5f80000003038823 */ /* 0x000fe200000000ff */
[----:B------:R-:W-:-:S03]  /*0890*/  @!P1 FFMA R16, R4, 1.84467440737095516160e+19, RZ ;  /* 0x5f80000004109823 */ /* 0x000fc600000000ff */
[----:B------:R-:W-:-:S07]  /*08a0*/  @!P1 VIADD R14, R14, 0x40 ;  /* 0x000000400e0e9836 */ /* 0x000fce0000000000 */
.L_x_10:
[----:B------:R-:W-:Y:S01]  /*08b0*/  LEA R15, R13, 0xc0800000, 0x17 ;  /* 0xc08000000d0f7811 */ /* 0x000fe200078eb8ff */
[----:B------:R-:W-:Y:S01]  /*08c0*/  VIADD R18, R18, 0xffffff81 ;  /* 0xffffff8112127836 */ /* 0x000fe20000000000 */
[----:B------:R-:W-:Y:S02]  /*08d0*/  BSSY.RECONVERGENT B3, `(.L_x_15) ;  /* 0x0000035000037945 */ /* 0x000fe40003800200 */
[----:B------:R-:W-:Y:S01]  /*08e0*/  IADD3 R17, PT, PT, -R15, R16, RZ ;  /* 0x000000100f117210 */ /* 0x000fe20007ffe1ff */
[----:B------:R-:W-:-:S03]  /*08f0*/  IMAD R3, R18, -0x800000, R3 ;  /* 0xff80000012037824 */ /* 0x000fc600078e0203 */
[----:B------:R0:W1:Y:S01]  /*0900*/  MUFU.RCP R16, R17 ;  /* 0x0000001100107308 */ /* 0x0000620000001000 */
[----:B------:R-:W-:Y:S01]  /*0910*/  FADD.FTZ R20, -R17, -RZ ;  /* 0x800000ff11147221 */ /* 0x000fe20000010100 */
[----:B0-----:R-:W-:-:S04]  /*0920*/  IADD3 R17, PT, PT, R18, 0x7f, -R13 ;  /* 0x0000007f12117810 */ /* 0x001fc80007ffe80d */
[----:B------:R-:W-:Y:S01]  /*0930*/  IADD3 R14, PT, PT, R17, R14, RZ ;  /* 0x0000000e110e7210 */ /* 0x000fe20007ffe0ff */
[----:B-1----:R-:W-:-:S04]  /*0940*/  FFMA R15, R16, R20, 1 ;  /* 0x3f800000100f7423 */ /* 0x002fc80000000014 */
[----:B------:R-:W-:-:S04]  /*0950*/  FFMA R16, R16, R15, R16 ;  /* 0x0000000f10107223 */ /* 0x000fc80000000010 */
[----:B------:R-:W-:-:S04]  /*0960*/  FFMA R15, R3, R16, RZ ;  /* 0x00000010030f7223 */ /* 0x000fc800000000ff */
[----:B------:R-:W-:-:S04]  /*0970*/  FFMA R19, R20, R15, R3 ;  /* 0x0000000f14137223 */ /* 0x000fc80000000003 */
[----:B------:R-:W-:-:S04]  /*0980*/  FFMA R15, R16, R19, R15 ;  /* 0x00000013100f7223 */ /* 0x000fc8000000000f */
[----:B------:R-:W-:-:S04]  /*0990*/  FFMA R20, R20, R15, R3 ;  /* 0x0000000f14147223 */ /* 0x000fc80000000003 */
[----:B------:R-:W-:-:S05]  /*09a0*/  FFMA R3, R16, R20, R15 ;  /* 0x0000001410037223 */ /* 0x000fca000000000f */
[----:B------:R-:W-:-:S04]  /*09b0*/  SHF.R.U32.HI R13, RZ, 0x17, R3 ;  /* 0x00000017ff0d7819 */ /* 0x000fc80000011603 */
[----:B------:R-:W-:-:S05]  /*09c0*/  LOP3.LUT R13, R13, 0xff, RZ, 0xc0, !PT ;  /* 0x000000ff0d0d7812 */ /* 0x000fca00078ec0ff */
[----:B------:R-:W-:-:S05]  /*09d0*/  IMAD.IADD R17, R13, 0x1, R14 ;  /* 0x000000010d117824 */ /* 0x000fca00078e020e */
[----:B------:R-:W-:-:S04]  /*09e0*/  IADD3 R13, PT, PT, R17, -0x1, RZ ;  /* 0xffffffff110d7810 */ /* 0x000fc80007ffe0ff */
[----:B------:R-:W-:-:S13]  /*09f0*/  ISETP.GE.U32.AND P0, PT, R13, 0xfe, PT ;  /* 0x000000fe0d00780c */ /* 0x000fda0003f06070 */
[----:B------:R-:W-:Y:S05]  /*0a00*/  @!P0 BRA `(.L_x_16) ;  /* 0x0000000000808947 */ /* 0x000fea0003800000 */
[----:B------:R-:W-:-:S13]  /*0a10*/  ISETP.GT.AND P0, PT, R17, 0xfe, PT ;  /* 0x000000fe1100780c */ /* 0x000fda0003f04270 */
[----:B------:R-:W-:Y:S05]  /*0a20*/  @P0 BRA `(.L_x_17) ;  /* 0x00000000006c0947 */ /* 0x000fea0003800000 */
[----:B------:R-:W-:-:S13]  /*0a30*/  ISETP.GE.AND P0, PT, R17, 0x1, PT ;  /* 0x000000011100780c */ /* 0x000fda0003f06270 */
[----:B------:R-:W-:Y:S05]  /*0a40*/  @P0 BRA `(.L_x_18) ;  /* 0x0000000000740947 */ /* 0x000fea0003800000 */
[----:B------:R-:W-:Y:S02]  /*0a50*/  ISETP.GE.AND P0, PT, R17, -0x18, PT ;  /* 0xffffffe81100780c */ /* 0x000fe40003f06270 */
[----:B------:R-:W-:-:S11]  /*0a60*/  LOP3.LUT R3, R3, 0x80000000, RZ, 0xc0, !PT ;  /* 0x8000000003037812 */ /* 0x000fd600078ec0ff */
[----:B------:R-:W-:Y:S05]  /*0a70*/  @!P0 BRA `(.L_x_18) ;  /* 0x0000000000688947 */ /* 0x000fea0003800000 */
[CCC-:B------:R-:W-:Y:S01]  /*0a80*/  FFMA.RZ R13, R16.reuse, R20.reuse, R15.reuse ;  /* 0x00000014100d7223 */ /* 0x1c0fe2000000c00f */
[C---:B------:R-:W-:Y:S02]  /*0a90*/  ISETP.NE.AND P2, PT, R17.reuse, RZ, PT ;  /* 0x000000ff1100720c */ /* 0x040fe40003f45270 */
[----:B------:R-:W-:Y:S02]  /*0aa0*/  ISETP.NE.AND P1, PT, R17, RZ, PT ;  /* 0x000000ff1100720c */ /* 0x000fe40003f25270 */
[----:B------:R-:W-:Y:S01]  /*0ab0*/  LOP3.LUT R14, R13, 0x7fffff, RZ, 0xc0, !PT ;  /* 0x007fffff0d0e7812 */ /* 0x000fe200078ec0ff */
[CCC-:B------:R-:W-:Y:S01]  /*0ac0*/  FFMA.RP R13, R16.reuse, R20.reuse, R15.reuse ;  /* 0x00000014100d7223 */ /* 0x1c0fe2000000800f */
[----:B------:R-:W-:Y:S01]  /*0ad0*/  FFMA.RM R16, R16, R20, R15 ;  /* 0x0000001410107223 */ /* 0x000fe2000000400f */
[C---:B------:R-:W-:Y:S01]  /*0ae0*/  VIADD R15, R17.reuse, 0x20 ;  /* 0x00000020110f7836 */ /* 0x040fe20000000000 */
[----:B------:R-:W-:Y:S02]  /*0af0*/  LOP3.LUT R14, R14, 0x800000, RZ, 0xfc, !PT ;  /* 0x008000000e0e7812 */ /* 0x000fe400078efcff */
[----:B------:R-:W-:-:S02]  /*0b00*/  IADD3 R17, PT, PT, -R17, RZ, RZ ;  /* 0x000000ff11117210 */ /* 0x000fc40007ffe1ff */
[----:B------:R-:W-:Y:S02]  /*0b10*/  SHF.L.U32 R15, R14, R15, RZ ;  /* 0x0000000f0e0f7219 */ /* 0x000fe400000006ff */
[----:B------:R-:W-:Y:S02]  /*0b20*/  FSETP.NEU.FTZ.AND P0, PT, R13, R16, PT ;  /* 0x000000100d00720b */ /* 0x000fe40003f1d000 */
[----:B------:R-:W-:Y:S02]  /*0b30*/  SEL R13, R17, RZ, P2 ;  /* 0x000000ff110d7207 */ /* 0x000fe40001000000 */
[----:B------:R-:W-:Y:S02]  /*0b40*/  ISETP.NE.AND P1, PT, R15, RZ, P1 ;  /* 0x000000ff0f00720c */ /* 0x000fe40000f25270 */
[----:B------:R-:W-:Y:S02]  /*0b50*/  SHF.R.U32.HI R13, RZ, R13, R14 ;  /* 0x0000000dff0d7219 */ /* 0x000fe4000001160e */
[----:B------:R-:W-:-:S02]  /*0b60*/  PLOP3.LUT P0, PT, P0, P1, PT, 0xf8, 0x8f ;  /* 0x00000000008f781c */ /* 0x000fc40000703f70 */
[----:B------:R-:W-:Y:S02]  /*0b70*/  SHF.R.U32.HI R15, RZ, 0x1, R13 ;  /* 0x00000001ff0f7819 */ /* 0x000fe4000001160d */
[----:B------:R-:W-:-:S04]  /*0b80*/  SEL R14, RZ, 0x1, !P0 ;  /* 0x00000001ff0e7807 */ /* 0x000fc80004000000 */
[----:B------:R-:W-:-:S04]  /*0b90*/  LOP3.LUT R14, R14, 0x1, R15, 0xf8, !PT ;  /* 0x000000010e0e7812 */ /* 0x000fc800078ef80f */
[----:B------:R-:W-:-:S05]  /*0ba0*/  LOP3.LUT R14, R14, R13, RZ, 0xc0, !PT ;  /* 0x0000000d0e0e7212 */ /* 0x000fca00078ec0ff */
[----:B------:R-:W-:-:S05]  /*0bb0*/  IMAD.IADD R14, R15, 0x1, R14 ;  /* 0x000000010f0e7824 */ /* 0x000fca00078e020e */
[----:B------:R-:W-:Y:S01]  /*0bc0*/  LOP3.LUT R3, R14, R3, RZ, 0xfc, !PT ;  /* 0x000000030e037212 */ /* 0x000fe200078efcff */
[----:B------:R-:W-:Y:S06]  /*0bd0*/  BRA `(.L_x_18) ;  /* 0x0000000000107947 */ /* 0x000fec0003800000 */
.L_x_17:
[----:B------:R-:W-:-:S04]  /*0be0*/  LOP3.LUT R3, R3, 0x80000000, RZ, 0xc0, !PT ;  /* 0x8000000003037812 */ /* 0x000fc800078ec0ff */
[----:B------:R-:W-:Y:S01]  /*0bf0*/  LOP3.LUT R3, R3, 0x7f800000, RZ, 0xfc, !PT ;  /* 0x7f80000003037812 */ /* 0x000fe200078efcff */
[----:B------:R-:W-:Y:S06]  /*0c00*/  BRA `(.L_x_18) ;  /* 0x0000000000047947 */ /* 0x000fec0003800000 */
.L_x_16:
[----:B------:R-:W-:-:S07]  /*0c10*/  LEA R3, R14, R3, 0x17 ;  /* 0x000000030e037211 */ /* 0x000fce00078eb8ff */
.L_x_18:
[----:B------:R-:W-:Y:S05]  /*0c20*/  BSYNC.RECONVERGENT B3 ;  /* 0x0000000000037941 */ /* 0x000fea0003800200 */
.L_x_15:
[----:B------:R-:W-:Y:S05]  /*0c30*/  BRA `(.L_x_19) ;  /* 0x0000000000207947 */ /* 0x000fea0003800000 */
.L_x_14:
[----:B------:R-:W-:-:S04]  /*0c40*/  LOP3.LUT R3, R16, 0x80000000, R3, 0x48, !PT ;  /* 0x8000000010037812 */ /* 0x000fc800078e4803 */
[----:B------:R-:W-:Y:S01]  /*0c50*/  LOP3.LUT R3, R3, 0x7f800000, RZ, 0xfc, !PT ;  /* 0x7f80000003037812 */ /* 0x000fe200078efcff */
[----:B------:R-:W-:Y:S06]  /*0c60*/  BRA `(.L_x_19) ;  /* 0x0000000000147947 */ /* 0x000fec0003800000 */
.L_x_13:
[----:B------:R-:W-:Y:S01]  /*0c70*/  LOP3.LUT R3, R16, 0x80000000, R3, 0x48, !PT ;  /* 0x8000000010037812 */ /* 0x000fe200078e4803 */
[----:B------:R-:W-:Y:S06]  /*0c80*/  BRA `(.L_x_19) ;  /* 0x00000000000c7947 */ /* 0x000fec0003800000 */
.L_x_12:
[----:B------:R-:W0:Y:S01]  /*0c90*/  MUFU.RSQ R3, -QNAN ;  /* 0xffc0000000037908 */ /* 0x000e220000001400 */
[----:B------:R-:W-:Y:S05]  /*0ca0*/  BRA `(.L_x_19) ;  /* 0x0000000000047947 */ /* 0x000fea0003800000 */
.L_x_11:
[----:B------:R-:W-:-:S07]  /*0cb0*/  FADD.FTZ R3, R3, R4 ;  /* 0x0000000403037221 */ /* 0x000fce0000010000 */
.L_x_19:
[----:B------:R-:W-:Y:S05]  /*0cc0*/  BSYNC.RECONVERGENT B2 ;  /* 0x0000000000027941 */ /* 0x000fea0003800200 */
.L_x_9:
[----:B------:R-:W-:-:S04]  /*0cd0*/  HFMA2 R13, -RZ, RZ, 0, 0 ;  /* 0x00000000ff0d7431 */ /* 0x000fc800000001ff */
[----:B0-----:R-:W-:Y:S05]  /*0ce0*/  RET.REL.NODEC R12 `(_Z8potForcePfiS_S_) ;  /* 0xfffffff00cc47950 */ /* 0x001fea0003c3ffff */
.L_x_20:
        /* <DEDUP_REMOVED lines=9> */
.L_x_45:


//--------------------- .text._Z5totalPfS_i       --------------------------
	.section	.text._Z5totalPfS_i,"ax",@progbits
	.align	128
        .global         _Z5totalPfS_i
        .type           _Z5totalPfS_i,@function
        .size           _Z5totalPfS_i,(.L_x_49 - _Z5totalPfS_i)
        .other          _Z5totalPfS_i,@"STO_CUDA_ENTRY STV_DEFAULT"
_Z5totalPfS_i:
.text._Z5totalPfS_i:
[----:B------:R-:W-:Y:S01]  /*0000*/  LDC R1, c[0x0][0x37c] ;  /* 0x0000df00ff017b82 */ /* 0x000fe20000000800 */
[----:B------:R-:W0:Y:S01]  /*0010*/  S2R R0, SR_CTAID.X ;  /* 0x0000000000007919 */ /* 0x000e220000002500 */
[----:B------:R-:W1:Y:S06]  /*0020*/  LDCU UR8, c[0x0][0x390] ;  /* 0x00007200ff0877ac */ /* 0x000e6c0008000800 */
[----:B------:R-:W2:Y:S01]  /*0030*/  S2UR UR5, SR_CgaCtaId ;  /* 0x00000000000579c3 */ /* 0x000ea20000008800 */
[----:B------:R-:W-:Y:S01]  /*0040*/  BSSY.RECONVERGENT B0, `(.L_x_21) ;  /* 0x0000015000007945 */ /* 0x000fe20003800200 */
[----:B------:R-:W3:Y:S01]  /*0050*/  S2R R2, SR_TID.X ;  /* 0x0000000000027919 */ /* 0x000ee20000002100 */
[----:B------:R-:W-:Y:S01]  /*0060*/  UMOV UR4, 0x400 ;  /* 0x0000040000047882 */ /* 0x000fe20000000000 */
[----:B------:R-:W4:Y:S01]  /*0070*/  LDCU.64 UR6, c[0x0][0x358] ;  /* 0x00006b00ff0677ac */ /* 0x000f220008000a00 */
[----:B------:R-:W-:Y:S01]  /*0080*/  HFMA2 R6, -RZ, RZ, 0, 0 ;  /* 0x00000000ff067431 */ /* 0x000fe200000001ff */
[----:B--2---:R-:W-:Y:S01]  /*0090*/  ULEA UR4, UR5, UR4, 0x18 ;  /* 0x0000000405047291 */ /* 0x004fe2000f8ec0ff */
[----:B0-----:R-:W-:-:S05]  /*00a0*/  IMAD.SHL.U32 R3, R0, 0x800, RZ ;  /* 0x0000080000037824 */ /* 0x001fca00078e00ff */
[----:B---3--:R-:W-:Y:S02]  /*00b0*/  LOP3.LUT R7, R3, R2, RZ, 0xfc, !PT ;  /* 0x0000000203077212 */ /* 0x008fe400078efcff */
[----:B------:R-:W-:Y:S02]  /*00c0*/  LEA R3, R2, UR4, 0x2 ;  /* 0x0000000402037c11 */ /* 0x000fe4000f8e10ff */
[----:B-1----:R-:W-:-:S13]  /*00d0*/  ISETP.GE.U32.AND P0, PT, R7, UR8, PT ;  /* 0x0000000807007c0c */ /* 0x002fda000bf06070 */
[----:B----4-:R-:W-:Y:S05]  /*00e0*/  @P0 BRA `(.L_x_22) ;  /* 0x0000000000240947 */ /* 0x010fea0003800000 */
[----:B------:R-:W0:Y:S02]  /*00f0*/  LDC.64 R4, c[0x0][0x380] ;  /* 0x0000e000ff047b82 */ /* 0x000e240000000a00 */
[----:B0-----:R-:W-:-:S05]  /*0100*/  IMAD.WIDE.U32 R4, R7, 0x4, R4 ;  /* 0x0000000407047825 */ /* 0x001fca00078e0004 */
[----:B------:R-:W2:Y:S01]  /*0110*/  LDG.E R8, desc[UR6][R4.64] ;  /* 0x0000000604087981 */ /* 0x000ea2000c1e1900 */
[----:B------:R-:W-:-:S05]  /*0120*/  VIADD R7, R7, 0x400 ;  /* 0x0000040007077836 */ /* 0x000fca0000000000 */
[----:B------:R-:W-:Y:S01]  /*0130*/  ISETP.GE.U32.AND P0, PT, R7, UR8, PT ;  /* 0x0000000807007c0c */ /* 0x000fe2000bf06070 */
[----:B--2---:R1:W-:-:S12]  /*0140*/  STS [R3], R8 ;  /* 0x0000000803007388 */ /* 0x0043d80000000800 */
[----:B------:R-:W-:Y:S05]  /*0150*/  @P0 BRA `(.L_x_23) ;  /* 0x00000000000c0947 */ /* 0x000fea0003800000 */
[----:B------:R2:W5:Y:S01]  /*0160*/  LDG.E R6, desc[UR6][R4.64+0x1000] ;  /* 0x0010000604067981 */ /* 0x000562000c1e1900 */
[----:B------:R-:W-:Y:S05]  /*0170*/  BRA `(.L_x_23) ;  /* 0x0000000000047947 */ /* 0x000fea0003800000 */
.L_x_22:
[----:B------:R0:W-:Y:S02]  /*0180*/  STS [R3], RZ ;  /* 0x000000ff03007388 */ /* 0x0001e40000000800 */
.L_x_23:
[----:B------:R-:W-:Y:S05]  /*0190*/  BSYNC.RECONVERGENT B0 ;  /* 0x0000000000007941 */ /* 0x000fea0003800200 */
.L_x_21:
[----:B-----5:R-:W-:Y:S01]  /*01a0*/  STS [R3+0x1000], R6 ;  /* 0x0010000603007388 */ /* 0x020fe20000000800 */
[----:B------:R-:W-:Y:S01]  /*01b0*/  BAR.SYNC.DEFER_BLOCKING 0x0 ;  /* 0x0000000000007b1d */ /* 0x000fe20000010000 */
[C---:B------:R-:W-:Y:S02]  /*01c0*/  ISETP.GT.U32.AND P0, PT, R2.reuse, 0x1ff, PT ;  /* 0x000001ff0200780c */ /* 0x040fe40003f04070 */
[----:B------:R-:W-:-:S03]  /*01d0*/  ISETP.GT.U32.AND P1, PT, R2, 0xff, PT ;  /* 0x000000ff0200780c */ /* 0x000fc60003f24070 */
[----:B--2---:R-:W-:Y:S04]  /*01e0*/  LDS R4, [R3+0x1000] ;  /* 0x0010000003047984 */ /* 0x004fe80000000800 */
[----:B------:R-:W2:Y:S02]  /*01f0*/  LDS R5, [R3] ;  /* 0x0000000003057984 */ /* 0x000ea40000000800 */
[----:B--2---:R-:W-:-:S05]  /*0200*/  FADD R4, R4, R5 ;  /* 0x0000000504047221 */ /* 0x004fca0000000000 */
[----:B------:R-:W-:Y:S01]  /*0210*/  STS [R3], R4 ;  /* 0x0000000403007388 */ /* 0x000fe20000000800 */
[----:B------:R-:W-:Y:S06]  /*0220*/  BAR.SYNC.DEFER_BLOCKING 0x0 ;  /* 0x0000000000007b1d */ /* 0x000fec0000010000 */
[----:B------:R-:W-:Y:S04]  /*0230*/  @!P0 LDS R5, [R3+0x800] ;  /* 0x0008000003058984 */ /* 0x000fe80000000800 */
[----:B-1----:R-:W1:Y:S02]  /*0240*/  @!P0 LDS R8, [R3] ;  /* 0x0000000003088984 */ /* 0x002e640000000800 */
[----:B-1----:R-:W-:-:S05]  /*0250*/  @!P0 FADD R8, R5, R8 ;  /* 0x0000000805088221 */ /* 0x002fca0000000000 */
[----:B------:R-:W-:Y:S01]  /*0260*/  @!P0 STS [R3], R8 ;  /* 0x0000000803008388 */ /* 0x000fe20000000800 */
[----:B------:R-:W-:Y:S01]  /*0270*/  BAR.SYNC.DEFER_BLOCKING 0x0 ;  /* 0x0000000000007b1d */ /* 0x000fe20000010000 */
[----:B------:R-:W-:-:S05]  /*0280*/  ISETP.GT.U32.AND P0, PT, R2, 0x7f, PT ;  /* 0x0000007f0200780c */ /* 0x000fca0003f04070 */
[----:B------:R-:W-:Y:S04]  /*0290*/  @!P1 LDS R5, [R3+0x400] ;  /* 0x0004000003059984 */ /* 0x000fe80000000800 */
[----:B------:R-:W1:Y:S02]  /*02a0*/  @!P1 LDS R6, [R3] ;  /* 0x0000000003069984 */ /* 0x000e640000000800 */
        /* <DEDUP_REMOVED lines=39> */
[----:B------:R-:W-:-:S05]  /*0520*/  ISETP.NE.AND P1, PT, R2, RZ, PT ;  /* 0x000000ff0200720c */ /* 0x000fca0003f25270 */
[----:B------:R-:W-:Y:S04]  /*0530*/  @!P0 LDS R4, [R3+0x8] ;  /* 0x0000080003048984 */ /* 0x000fe80000000800 */
[----:B------:R-:W1:Y:S02]  /*0540*/  @!P0 LDS R5, [R3] ;  /* 0x0000000003058984 */ /* 0x000e640000000800 */
[----:B-1----:R-:W-:-:S05]  /*0550*/  @!P0 FADD R4, R4, R5 ;  /* 0x0000000504048221 */ /* 0x002fca0000000000 */
[----:B------:R1:W-:Y:S01]  /*0560*/  @!P0 STS [R3], R4 ;  /* 0x0000000403008388 */ /* 0x0003e20000000800 */
[----:B------:R-:W-:Y:S06]  /*0570*/  BAR.SYNC.DEFER_BLOCKING 0x0 ;  /* 0x0000000000007b1d */ /* 0x000fec0000010000 */
[----:B------:R-:W-:Y:S05]  /*0580*/  @P1 EXIT ;  /* 0x000000000000194d */ /* 0x000fea0003800000 */
[----:B------:R-:W-:Y:S04]  /*0590*/  LDS R2, [UR4+0x4] ;  /* 0x00000404ff027984 */ /* 0x000fe80008000800 */
[----:B------:R-:W2:Y:S02]  /*05a0*/  LDS R5, [R3] ;  /* 0x0000000003057984 */ /* 0x000ea40000000800 */
[----:B--2---:R-:W-:Y:S02]  /*05b0*/  FADD R2, R2, R5 ;  /* 0x0000000502027221 */ /* 0x004fe40000000000 */
[----:B-1----:R-:W1:Y:S03]  /*05c0*/  LDC.64 R4, c[0x0][0x388] ;  /* 0x0000e200ff047b82 */ /* 0x002e660000000a00 */
[----:B------:R-:W-:Y:S04]  /*05d0*/  STS [R3], R2 ;  /* 0x0000000203007388 */ /* 0x000fe80000000800 */
[----:B------:R-:W2:Y:S01]  /*05e0*/  LDS R7, [UR4] ;  /* 0x00000004ff077984 */ /* 0x000ea20008000800 */
[----:B-1----:R-:W-:-:S05]  /*05f0*/  IMAD.WIDE.U32 R4, R0, 0x4, R4 ;  /* 0x0000000400047825 */ /* 0x002fca00078e0004 */
[----:B--2---:R-:W-:Y:S01]  /*0600*/  STG.E desc[UR6][R4.64], R7 ;  /* 0x0000000704007986 */ /* 0x004fe2000c101906 */
[----:B------:R-:W-:Y:S05]  /*0610*/  EXIT ;  /* 0x000000000000794d */ /* 0x000fea0003800000 */
.L_x_24:
        /* <DEDUP_REMOVED lines=14> */
.L_x_49:


//--------------------- .text._Z10kinematicsPfS_S_i --------------------------
	.section	.text._Z10kinematicsPfS_S_i,"ax",@progbits
	.align	128
        .global         _Z10kinematicsPfS_S_i
        .type           _Z10kinematicsPfS_S_i,@function
        .size           _Z10kinematicsPfS_S_i,(.L_x_50 - _Z10kinematicsPfS_S_i)
        .other          _Z10kinematicsPfS_S_i,@"STO_CUDA_ENTRY STV_DEFAULT"
_Z10kinematicsPfS_S_i:
.text._Z10kinematicsPfS_S_i:
[----:B------:R-:W-:Y:S01]  /*0000*/  LDC R1, c[0x0][0x37c] ;  /* 0x0000df00ff017b82 */ /* 0x000fe20000000800 */
[----:B------:R-:W0:Y:S07]  /*0010*/  S2R R9, SR_TID.X ;  /* 0x0000000000097919 */ /* 0x000e2e0000002100 */
[----:B------:R-:W0:Y:S01]  /*0020*/  S2UR UR4, SR_CTAID.X ;  /* 0x00000000000479c3 */ /* 0x000e220000002500 */
[----:B------:R-:W1:Y:S07]  /*0030*/  LDCU UR5, c[0x0][0x398] ;  /* 0x00007300ff0577ac */ /* 0x000e6e0008000800 */
[----:B------:R-:W0:Y:S02]  /*0040*/  LDC R0, c[0x0][0x360] ;  /* 0x0000d800ff007b82 */ /* 0x000e240000000800 */
[----:B0-----:R-:W-:-:S05]  /*0050*/  IMAD R9, R0, UR4, R9 ;  /* 0x0000000400097c24 */ /* 0x001fca000f8e0209 */
[----:B-1----:R-:W-:-:S13]  /*0060*/  ISETP.GE.AND P0, PT, R9, UR5, PT ;  /* 0x0000000509007c0c */ /* 0x002fda000bf06270 */
[----:B------:R-:W-:Y:S05]  /*0070*/  @P0 EXIT ;  /* 0x000000000000094d */ /* 0x000fea0003800000 */
[----:B------:R-:W0:Y:S01]  /*0080*/  LDC.64 R4, c[0x0][0x388] ;  /* 0x0000e200ff047b82 */ /* 0x000e220000000a00 */
[----:B------:R-:W1:Y:S07]  /*0090*/  LDCU.64 UR4, c[0x0][0x358] ;  /* 0x00006b00ff0477ac */ /* 0x000e6e0008000a00 */
[----:B------:R-:W2:Y:S08]  /*00a0*/  LDC.64 R2, c[0x0][0x390] ;  /* 0x0000e400ff027b82 */ /* 0x000eb00000000a00 */
[----:B------:R-:W3:Y:S01]  /*00b0*/  LDC.64 R6, c[0x0][0x380] ;  /* 0x0000e000ff067b82 */ /* 0x000ee20000000a00 */
[----:B0-----:R-:W-:-:S05]  /*00c0*/  IMAD.WIDE R4, R9, 0x4, R4 ;  /* 0x0000000409047825 */ /* 0x001fca00078e0204 */
[----:B-1----:R-:W4:Y:S01]  /*00d0*/  LDG.E R0, desc[UR4][R4.64] ;  /* 0x0000000404007981 */ /* 0x002f22000c1e1900 */
[----:B--2---:R-:W-:-:S05]  /*00e0*/  IMAD.WIDE R2, R9, 0x4, R2 ;  /* 0x0000000409027825 */ /* 0x004fca00078e0202 */
[----:B------:R-:W2:Y:S01]  /*00f0*/  LDG.E R14, desc[UR4][R2.64] ;  /* 0x00000004020e7981 */ /* 0x000ea2000c1e1900 */
[----:B---3--:R-:W-:-:S05]  /*0100*/  IMAD.WIDE R6, R9, 0x4, R6 ;  /* 0x0000000409067825 */ /* 0x008fca00078e0206 */
[----:B------:R-:W3:Y:S01]  /*0110*/  LDG.E R15, desc[UR4][R6.64] ;  /* 0x00000004060f7981 */ /* 0x000ee2000c1e1900 */
[----:B------:R-:W-:Y:S01]  /*0120*/  UMOV UR6, 0x47ae147b ;  /* 0x47ae147b00067882 */ /* 0x000fe20000000000 */
[----:B------:R-:W-:Y:S01]  /*0130*/  UMOV UR7, 0x3f847ae1 ;  /* 0x3f847ae100077882 */ /* 0x000fe20000000000 */
[----:B----4-:R-:W0:Y:S08]  /*0140*/  F2F.F64.F32 R8, R0 ;  /* 0x0000000000087310 */ /* 0x010e300000201800 */
[----:B--2---:R-:W1:Y:S01]  /*0150*/  F2F.F64.F32 R10, R14 ;  /* 0x0000000e000a7310 */ /* 0x004e620000201800 */
[----:B0-----:R-:W-:-:S07]  /*0160*/  DMUL R8, R8, 0.5 ;  /* 0x3fe0000008087828 */ /* 0x001fce0000000000 */
[----:B---3--:R-:W0:Y:S01]  /*0170*/  F2F.F64.F32 R12, R15 ;  /* 0x0000000f000c7310 */ /* 0x008e220000201800 */
[----:B------:R-:W-:-:S08]  /*0180*/  DMUL R8, R8, UR6 ;  /* 0x0000000608087c28 */ /* 0x000fd00008000000 */
[----:B------:R-:W-:-:S08]  /*0190*/  DMUL R8, R8, UR6 ;  /* 0x0000000608087c28 */ /* 0x000fd00008000000 */
[----:B-1----:R-:W-:-:S08]  /*01a0*/  DFMA R8, R10, UR6, R8 ;  /* 0x000000060a087c2b */ /* 0x002fd00008000008 */
[----:B0-----:R-:W-:-:S10]  /*01b0*/  DADD R8, R8, R12 ;  /* 0x0000000008087229 */ /* 0x001fd4000000000c */
[----:B------:R-:W0:Y:S02]  /*01c0*/  F2F.F32.F64 R9, R8 ;  /* 0x0000000800097310 */ /* 0x000e240000301000 */
[----:B0-----:R-:W-:Y:S04]  /*01d0*/  STG.E desc[UR4][R6.64], R9 ;  /* 0x0000000906007986 */ /* 0x001fe8000c101904 */
[----:B------:R-:W2:Y:S04]  /*01e0*/  LDG.E R4, desc[UR4][R4.64] ;  /* 0x0000000404047981 */ /* 0x000ea8000c1e1900 */
[----:B------:R-:W3:Y:S01]  /*01f0*/  LDG.E R12, desc[UR4][R2.64] ;  /* 0x00000004020c7981 */ /* 0x000ee2000c1e1900 */
[----:B--2---:R-:W-:Y:S08]  /*0200*/  F2F.F64.F32 R10, R4 ;  /* 0x00000004000a7310 */ /* 0x004ff00000201800 */
[----:B---3--:R-:W0:Y:S02]  /*0210*/  F2F.F64.F32 R12, R12 ;  /* 0x0000000c000c7310 */ /* 0x008e240000201800 */
[----:B0-----:R-:W-:-:S10]  /*0220*/  DFMA R10, R10, UR6, R12 ;  /* 0x000000060a0a7c2b */ /* 0x001fd4000800000c */
[----:B------:R-:W0:Y:S02]  /*0230*/  F2F.F32.F64 R11, R10 ;  /* 0x0000000a000b7310 */ /* 0x000e240000301000 */
[----:B0-----:R-:W-:Y:S01]  /*0240*/  STG.E desc[UR4][R2.64], R11 ;  /* 0x0000000b02007986 */ /* 0x001fe2000c101904 */
[----:B------:R-:W-:Y:S05]  /*0250*/  EXIT ;  /* 0x000000000000794d */ /* 0x000fea0003800000 */
.L_x_25:
        /* <DEDUP_REMOVED lines=10> */
.L_x_50:


//--------------------- .text._Z6init_rPfi        --------------------------
	.section	.text._Z6init_rPfi,"ax",@progbits
	.align	128
        .global         _Z6init_rPfi
        .type           _Z6init_rPfi,@function
        .size           _Z6init_rPfi,(.L_x_46 - _Z6init_rPfi)
        .other          _Z6init_rPfi,@"STO_CUDA_ENTRY STV_DEFAULT"
_Z6init_rPfi:
.text._Z6init_rPfi:
[----:B------:R-:W-:Y:S01]  /*0000*/  LDC R1, c[0x0][0x37c] ;  /* 0x0000df00ff017b82 */ /* 0x000fe20000000800 */
[----:B------:R-:W0:Y:S01]  /*0010*/  S2R R4, SR_TID.X ;  /* 0x0000000000047919 */ /* 0x000e220000002100 */
[----:B------:R-:W1:Y:S01]  /*0020*/  LDCU UR7, c[0x0][0x388] ;  /* 0x00007100ff0777ac */ /* 0x000e620008000800 */
[----:B------:R-:W-:Y:S01]  /*0030*/  BSSY.RECONVERGENT B0, `(.L_x_26) ;  /* 0x000001d000007945 */ /* 0x000fe20003800200 */
[----:B------:R-:W0:Y:S01]  /*0040*/  S2R R5, SR_CTAID.X ;  /* 0x0000000000057919 */ /* 0x000e220000002500 */
[----:B------:R-:W0:Y:S01]  /*0050*/  LDCU UR4, c[0x0][0x360] ;  /* 0x00006c00ff0477ac */ /* 0x000e220008000800 */
[----:B------:R-:W2:Y:S01]  /*0060*/  S2R R7, SR_TID.Y ;  /* 0x0000000000077919 */ /* 0x000ea20000002200 */
[----:B------:R-:W2:Y:S01]  /*0070*/  LDCU UR5, c[0x0][0x364] ;  /* 0x00006c80ff0577ac */ /* 0x000ea20008000800 */
[----:B------:R-:W2:Y:S01]  /*0080*/  S2R R6, SR_CTAID.Y ;  /* 0x0000000000067919 */ /* 0x000ea20000002600 */
[----:B------:R-:W3:Y:S01]  /*0090*/  LDCU UR6, c[0x0][0x368] ;  /* 0x00006d00ff0677ac */ /* 0x000ee20008000800 */
[----:B------:R-:W3:Y:S01]  /*00a0*/  S2R R8, SR_TID.Z ;  /* 0x0000000000087919 */ /* 0x000ee20000002300 */
[----:B-1----:R-:W-:Y:S01]  /*00b0*/  I2FP.F32.S32 R3, UR7 ;  /* 0x0000000700037c45 */ /* 0x002fe20008201400 */
[----:B------:R-:W3:Y:S03]  /*00c0*/  S2R R11, SR_CTAID.Z ;  /* 0x00000000000b7919 */ /* 0x000ee60000002700 */
[----:B------:R-:W1:Y:S01]  /*00d0*/  MUFU.RCP R2, R3 ;  /* 0x0000000300027308 */ /* 0x000e620000001000 */
[----:B0-----:R-:W-:-:S02]  /*00e0*/  IMAD R4, R5, UR4, R4 ;  /* 0x0000000405047c24 */ /* 0x001fc4000f8e0204 */
[----:B-1----:R-:W-:-:S03]  /*00f0*/  FFMA R5, -R3, R2, 1 ;  /* 0x3f80000003057423 */ /* 0x002fc60000000102 */
[----:B------:R-:W-:Y:S01]  /*0100*/  LEA R0, R4, 0x1, 0x1 ;  /* 0x0000000104007811 */ /* 0x000fe200078e08ff */
[----:B------:R-:W-:-:S03]  /*0110*/  FFMA R9, R2, R5, R2 ;  /* 0x0000000502097223 */ /* 0x000fc60000000002 */
[----:B------:R-:W-:Y:S01]  /*0120*/  I2FP.F32.S32 R0, R0 ;  /* 0x0000000000007245 */ /* 0x000fe20000201400 */
[----:B--2---:R-:W-:Y:S01]  /*0130*/  IMAD R7, R6, UR5, R7 ;  /* 0x0000000506077c24 */ /* 0x004fe2000f8e0207 */
[----:B------:R-:W0:Y:S02]  /*0140*/  LDCU.64 UR4, c[0x0][0x358] ;  /* 0x00006b00ff0477ac */ /* 0x000e240008000a00 */
[----:B------:R-:W1:Y:S01]  /*0150*/  FCHK P0, R0, R3 ;  /* 0x0000000300007302 */ /* 0x000e620000000000 */
[----:B------:R-:W-:Y:S01]  /*0160*/  FFMA R6, R0, R9, RZ ;  /* 0x0000000900067223 */ /* 0x000fe200000000ff */
[----:B---3--:R-:W-:-:S03]  /*0170*/  IMAD R2, R11, UR6, R8 ;  /* 0x000000060b027c24 */ /* 0x008fc6000f8e0208 */
[----:B------:R-:W-:Y:S01]  /*0180*/  FFMA R8, -R3, R6, R0 ;  /* 0x0000000603087223 */ /* 0x000fe20000000100 */
[----:B------:R-:W-:-:S03]  /*0190*/  IMAD R5, R2, UR7, R7 ;  /* 0x0000000702057c24 */ /* 0x000fc6000f8e0207 */
[----:B------:R-:W-:Y:S01]  /*01a0*/  FFMA R6, R9, R8, R6 ;  /* 0x0000000809067223 */ /* 0x000fe20000000006 */
[----:B------:R-:W-:Y:S01]  /*01b0*/  IMAD R4, R5, UR7, R4 ;  /* 0x0000000705047c24 */ /* 0x000fe2000f8e0204 */
[----:B-1----:R-:W-:Y:S06]  /*01c0*/  @!P0 BRA `(.L_x_27) ;  /* 0x00000000000c8947 */ /* 0x002fec0003800000 */
[----:B------:R-:W-:-:S07]  /*01d0*/  MOV R6, 0x1f0 ;  /* 0x000001f000067802 */ /* 0x000fce0000000f00 */
[----:B0-----:R-:W-:Y:S05]  /*01e0*/  CALL.REL.NOINC `($__internal_1_$__cuda_sm3x_div_rn_noftz_f32_slowpath) ;  /* 0x0000000000cc7944 */ /* 0x001fea0003c00000 */
[----:B------:R-:W-:-:S07]  /*01f0*/  IMAD.MOV.U32 R6, RZ, RZ, R0 ;  /* 0x000000ffff067224 */ /* 0x000fce00078e0000 */
.L_x_27:
[----:B0-----:R-:W-:Y:S05]  /*0200*/  BSYNC.RECONVERGENT B0 ;  /* 0x0000000000007941 */ /* 0x001fea0003800200 */
.L_x_26:
[----:B------:R-:W0:Y:S01]  /*0210*/  F2F.F64.F32 R8, R6 ;  /* 0x0000000600087310 */ /* 0x000e220000201800 */
[----:B------:R-:W1:Y:S01]  /*0220*/  LDC.64 R10, c[0x0][0x380] ;  /* 0x0000e000ff0a7b82 */ /* 0x000e620000000a00 */
[----:B------:R-:W-:Y:S01]  /*0230*/  LEA R7, R7, 0x1, 0x1 ;  /* 0x0000000107077811 */ /* 0x000fe200078e08ff */
[----:B------:R-:W-:Y:S05]  /*0240*/  BSSY.RECONVERGENT B0, `(.L_x_28) ;  /* 0x0000013000007945 */ /* 0x000fea0003800200 */
[----:B------:R-:W2:Y:S01]  /*0250*/  MUFU.RCP R0, R3 ;  /* 0x0000000300007308 */ /* 0x000ea20000001000 */
[----:B0-----:R-:W-:-:S08]  /*0260*/  DADD R8, -R8, 1 ;  /* 0x3ff0000008087429 */ /* 0x001fd00000000100 */
[----:B------:R-:W-:Y:S01]  /*0270*/  DADD R8, R8, R8 ;  /* 0x0000000008087229 */ /* 0x000fe20000000008 */
[----:B-1----:R-:W-:Y:S01]  /*0280*/  IMAD.WIDE R4, R4, 0x4, R10 ;  /* 0x0000000404047825 */ /* 0x002fe200078e020a */
[----:B------:R-:W-:-:S03]  /*0290*/  I2FP.F32.U32 R10, R7 ;  /* 0x00000007000a7245 */ /* 0x000fc60000201000 */
[----:B--2---:R-:W-:Y:S01]  /*02a0*/  FFMA R11, -R3, R0, 1 ;  /* 0x3f800000030b7423 */ /* 0x004fe20000000100 */
[----:B------:R-:W0:Y:S03]  /*02b0*/  FCHK P0, R10, R3 ;  /* 0x000000030a007302 */ /* 0x000e260000000000 */
[----:B------:R-:W-:-:S04]  /*02c0*/  FFMA R0, R0, R11, R0 ;  /* 0x0000000b00007223 */ /* 0x000fc80000000000 */
[----:B------:R-:W-:Y:S01]  /*02d0*/  FFMA R7, R0, R10, RZ ;  /* 0x0000000a00077223 */ /* 0x000fe200000000ff */
[----:B------:R-:W1:Y:S03]  /*02e0*/  F2F.F32.F64 R9, R8 ;  /* 0x0000000800097310 */ /* 0x000e660000301000 */
[----:B------:R-:W-:-:S04]  /*02f0*/  FFMA R6, -R3, R7, R10 ;  /* 0x0000000703067223 */ /* 0x000fc8000000010a */
[----:B------:R-:W-:Y:S01]  /*0300*/  FFMA R11, R0, R6, R7 ;  /* 0x00000006000b7223 */ /* 0x000fe20000000007 */
[----:B-1----:R1:W-:Y:S01]  /*0310*/  STG.E desc[UR4][R4.64], R9 ;  /* 0x0000000904007986 */ /* 0x0023e2000c101904 */
[----:B0-----:R-:W-:Y:S05]  /*0320*/  @!P0 BRA `(.L_x_29) ;  /* 0x0000000000108947 */ /* 0x001fea0003800000 */
[----:B------:R-:W-:Y:S01]  /*0330*/  IMAD.MOV.U32 R0, RZ, RZ, R10 ;  /* 0x000000ffff007224 */ /* 0x000fe200078e000a */
[----:B------:R-:W-:-:S07]  /*0340*/  MOV R6, 0x360 ;  /* 0x0000036000067802 */ /* 0x000fce0000000f00 */
[----:B-1----:R-:W-:Y:S05]  /*0350*/  CALL.REL.NOINC `($__internal_1_$__cuda_sm3x_div_rn_noftz_f32_slowpath) ;  /* 0x0000000000707944 */ /* 0x002fea0003c00000 */
[----:B------:R-:W-:-:S07]  /*0360*/  IMAD.MOV.U32 R11, RZ, RZ, R0 ;  /* 0x000000ffff0b7224 */ /* 0x000fce00078e0000 */
.L_x_29:
[----:B------:R-:W-:Y:S05]  /*0370*/  BSYNC.RECONVERGENT B0 ;  /* 0x0000000000007941 */ /* 0x000fea0003800200 */
.L_x_28:
[----:B------:R-:W0:Y:S01]  /*0380*/  F2F.F64.F32 R6, R11 ;  /* 0x0000000b00067310 */ /* 0x000e220000201800 */
[----:B------:R-:W-:Y:S01]  /*0390*/  LEA R2, R2, 0x1, 0x1 ;  /* 0x0000000102027811 */ /* 0x000fe200078e08ff */
[----:B------:R-:W-:Y:S03]  /*03a0*/  BSSY.RECONVERGENT B0, `(.L_x_30) ;  /* 0x0000011000007945 */ /* 0x000fe60003800200 */
[----:B------:R-:W-:-:S03]  /*03b0*/  I2FP.F32.U32 R2, R2 ;  /* 0x0000000200027245 */ /* 0x000fc60000201000 */
[----:B------:R-:W1:Y:S01]  /*03c0*/  MUFU.RCP R0, R3 ;  /* 0x0000000300007308 */ /* 0x000e620000001000 */
[----:B0-----:R-:W-:-:S07]  /*03d0*/  DADD R6, -R6, 1 ;  /* 0x3ff0000006067429 */ /* 0x001fce0000000100 */
[----:B------:R-:W0:Y:S01]  /*03e0*/  FCHK P0, R2, R3 ;  /* 0x0000000302007302 */ /* 0x000e220000000000 */
[----:B------:R-:W-:Y:S01]  /*03f0*/  DADD R6, R6, R6 ;  /* 0x0000000006067229 */ /* 0x000fe20000000006 */
[----:B-1----:R-:W-:-:S04]  /*0400*/  FFMA R9, -R3, R0, 1 ;  /* 0x3f80000003097423 */ /* 0x002fc80000000100 */
[----:B------:R-:W-:-:S05]  /*0410*/  FFMA R0, R0, R9, R0 ;  /* 0x0000000900007223 */ /* 0x000fca0000000000 */
[----:B------:R-:W1:Y:S01]  /*0420*/  F2F.F32.F64 R7, R6 ;  /* 0x0000000600077310 */ /* 0x000e620000301000 */
[----:B------:R-:W-:-:S04]  /*0430*/  FFMA R9, R0, R2, RZ ;  /* 0x0000000200097223 */ /* 0x000fc800000000ff */
[----:B------:R-:W-:-:S04]  /*0440*/  FFMA R8, -R3, R9, R2 ;  /* 0x0000000903087223 */ /* 0x000fc80000000102 */
[----:B------:R-:W-:Y:S01]  /*0450*/  FFMA R0, R0, R8, R9 ;  /* 0x0000000800007223 */ /* 0x000fe20000000009 */
[----:B-1----:R1:W-:Y:S01]  /*0460*/  STG.E desc[UR4][R4.64+0x100], R7 ;  /* 0x0001000704007986 */ /* 0x0023e2000c101904 */
[----:B0-----:R-:W-:Y:S05]  /*0470*/  @!P0 BRA `(.L_x_31) ;  /* 0x00000000000c8947 */ /* 0x001fea0003800000 */
[----:B------:R-:W-:Y:S01]  /*0480*/  IMAD.MOV.U32 R0, RZ, RZ, R2 ;  /* 0x000000ffff007224 */ /* 0x000fe200078e0002 */
[----:B------:R-:W-:-:S07]  /*0490*/  MOV R6, 0x4b0 ;  /* 0x000004b000067802 */ /* 0x000fce0000000f00 */
[----:B-1----:R-:W-:Y:S05]  /*04a0*/  CALL.REL.NOINC `($__internal_1_$__cuda_sm3x_div_rn_noftz_f32_slowpath) ;  /* 0x00000000001c7944 */ /* 0x002fea0003c00000 */
.L_x_31:
[----:B------:R-:W-:Y:S05]  /*04b0*/  BSYNC.RECONVERGENT B0 ;  /* 0x0000000000007941 */ /* 0x000fea0003800200 */
.L_x_30:
[----:B------:R-:W0:Y:S02]  /*04c0*/  F2F.F64.F32 R2, R0 ;  /* 0x0000000000027310 */ /* 0x000e240000201800 */
[----:B0-----:R-:W-:-:S08]  /*04d0*/  DADD R2, -R2, 1 ;  /* 0x3ff0000002027429 */ /* 0x001fd00000000100 */
[----:B------:R-:W-:-:S10]  /*04e0*/  DADD R2, R2, R2 ;  /* 0x0000000002027229 */ /* 0x000fd40000000002 */
[----:B------:R-:W0:Y:S02]  /*04f0*/  F2F.F32.F64 R3, R2 ;  /* 0x0000000200037310 */ /* 0x000e240000301000 */
[----:B0-----:R-:W-:Y:S01]  /*0500*/  STG.E desc[UR4][R4.64+0x200], R3 ;  /* 0x0002000304007986 */ /* 0x001fe2000c101904 */
[----:B------:R-:W-:Y:S05]  /*0510*/  EXIT ;  /* 0x000000000000794d */ /* 0x000fea0003800000 */
        .weak           $__internal_1_$__cuda_sm3x_div_rn_noftz_f32_slowpath
        .type           $__internal_1_$__cuda_sm3x_div_rn_noftz_f32_slowpath,@function
        .size           $__internal_1_$__cuda_sm3x_div_rn_noftz_f32_slowpath,(.L_x_46 - $__internal_1_$__cuda_sm3x_div_rn_noftz_f32_slowpath)
$__internal_1_$__cuda_sm3x_div_rn_noftz_f32_slowpath:
[--C-:B------:R-:W-:Y:S01]  /*0520*/  SHF.R.U32.HI R9, RZ, 0x17, R3.reuse ;  /* 0x00000017ff097819 */ /* 0x100fe20000011603 */
[----:B------:R-:W-:Y:S01]  /*0530*/  BSSY.RECONVERGENT B1, `(.L_x_32) ;  /* 0x0000063000017945 */ /* 0x000fe20003800200 */
[----:B------:R-:W-:Y:S01]  /*0540*/  SHF.R.U32.HI R8, RZ, 0x17, R0 ;  /* 0x00000017ff087819 */ /* 0x000fe20000011600 */
[----:B------:R-:W-:Y:S01]  /*0550*/  IMAD.MOV.U32 R11, RZ, RZ, R3 ;  /* 0x000000ffff0b7224 */ /* 0x000fe200078e0003 */
[----:B------:R-:W-:Y:S02]  /*0560*/  LOP3.LUT R9, R9, 0xff, RZ, 0xc0, !PT ;  /* 0x000000ff09097812 */ /* 0x000fe400078ec0ff */
[----:B------:R-:W-:-:S03]  /*0570*/  LOP3.LUT R14, R8, 0xff, RZ, 0xc0, !PT ;  /* 0x000000ff080e7812 */ /* 0x000fc600078ec0ff */
[----:B------:R-:W-:Y:S02]  /*0580*/  VIADD R12, R9, 0xffffffff ;  /* 0xffffffff090c7836 */ /* 0x000fe40000000000 */
[----:B------:R-:W-:-:S03]  /*0590*/  VIADD R10, R14, 0xffffffff ;  /* 0xffffffff0e0a7836 */ /* 0x000fc60000000000 */
[----:B------:R-:W-:-:S04]  /*05a0*/  ISETP.GT.U32.AND P0, PT, R12, 0xfd, PT ;  /* 0x000000fd0c00780c */ /* 0x000fc80003f04070 */
[----:B------:R-:W-:-:S13]  /*05b0*/  ISETP.GT.U32.OR P0, PT, R10, 0xfd, P0 ;  /* 0x000000fd0a00780c */ /* 0x000fda0000704470 */
[----:B------:R-:W-:Y:S01]  /*05c0*/  @!P0 IMAD.MOV.U32 R8, RZ, RZ, RZ ;  /* 0x000000ffff088224 */ /* 0x000fe200078e00ff */
        /* <DEDUP_REMOVED lines=19> */
[----:B------:R-:W-:Y:S02]  /*0700*/  @P0 IMAD.MOV.U32 R8, RZ, RZ, RZ ;  /* 0x000000ffff080224 */ /* 0x000fe400078e00ff */
[----:B------:R-:W-:Y:S01]  /*0710*/  @!P0 FFMA R0, R0, 1.84467440737095516160e+19, RZ ;  /* 0x5f80000000008823 */ /* 0x000fe200000000ff */
[----:B------:R-:W-:Y:S02]  /*0720*/  @!P0 IMAD.MOV.U32 R8, RZ, RZ, -0x40 ;  /* 0xffffffc0ff088424 */ /* 0x000fe400078e00ff */
[----:B------:R-:W-:Y:S02]  /*0730*/  @!P1 FFMA R11, R3, 1.84467440737095516160e+19, RZ ;  /* 0x5f800000030b9823 */ /* 0x000fe400000000ff */
[----:B------:R-:W-:-:S07]  /*0740*/  @!P1 VIADD R8, R8, 0x40 ;  /* 0x0000004008089836 */ /* 0x000fce0000000000 */
.L_x_33:
[----:B------:R-:W-:Y:S01]  /*0750*/  LEA R10, R9, 0xc0800000, 0x17 ;  /* 0xc0800000090a7811 */ /* 0x000fe200078eb8ff */
[----:B------:R-:W-:Y:S04]  /*0760*/  BSSY.RECONVERGENT B2, `(.L_x_38) ;  /* 0x0000036000027945 */ /* 0x000fe80003800200 */
[----:B------:R-:W-:Y:S02]  /*0770*/  IMAD.IADD R11, R11, 0x1, -R10 ;  /* 0x000000010b0b7824 */ /* 0x000fe400078e0a0a */
[----:B------:R-:W-:Y:S02]  /*0780*/  VIADD R10, R14, 0xffffff81 ;  /* 0xffffff810e0a7836 */ /* 0x000fe40000000000 */
[----:B------:R0:W1:Y:S01]  /*0790*/  MUFU.RCP R12, R11 ;  /* 0x0000000b000c7308 */ /* 0x0000620000001000 */
[----:B------:R-:W-:Y:S01]  /*07a0*/  FADD.FTZ R13, -R11, -RZ ;  /* 0x800000ff0b0d7221 */ /* 0x000fe20000010100 */
[C---:B------:R-:W-:Y:S01]  /*07b0*/  IMAD R0, R10.reuse, -0x800000, R0 ;  /* 0xff8000000a007824 */ /* 0x040fe200078e0200 */
[----:B0-----:R-:W-:-:S05]  /*07c0*/  IADD3 R11, PT, PT, R10, 0x7f, -R9 ;  /* 0x0000007f0a0b7810 */ /* 0x001fca0007ffe809 */
[----:B------:R-:W-:Y:S02]  /*07d0*/  IMAD.IADD R11, R11, 0x1, R8 ;  /* 0x000000010b0b7824 */ /* 0x000fe400078e0208 */
        /* <DEDUP_REMOVED lines=9> */
[----:B------:R-:W-:-:S04]  /*0870*/  IMAD.IADD R14, R9, 0x1, R11 ;  /* 0x00000001090e7824 */ /* 0x000fc800078e020b */
[----:B------:R-:W-:-:S05]  /*0880*/  VIADD R8, R14, 0xffffffff ;  /* 0xffffffff0e087836 */ /* 0x000fca0000000000 */
        /* <DEDUP_REMOVED lines=10> */
[C---:B------:R-:W-:Y:S02]  /*0930*/  VIADD R11, R14.reuse, 0x20 ;  /* 0x000000200e0b7836 */ /* 0x040fe40000000000 */
[CCC-:B------:R-:W-:Y:S01]  /*0940*/  FFMA.RM R9, R17.reuse, R13.reuse, R12.reuse ;  /* 0x0000000d11097223 */ /* 0x1c0fe2000000400c */
[----:B------:R-:W-:Y:S02]  /*0950*/  ISETP.NE.AND P2, PT, R14, RZ, PT ;  /* 0x000000ff0e00720c */ /* 0x000fe40003f45270 */
[----:B------:R-:W-:Y:S01]  /*0960*/  LOP3.LUT R10, R8, 0x7fffff, RZ, 0xc0, !PT ;  /* 0x007fffff080a7812 */ /* 0x000fe200078ec0ff */
[----:B------:R-:W-:Y:S01]  /*0970*/  FFMA.RP R8, R17, R13, R12 ;  /* 0x0000000d11087223 */ /* 0x000fe2000000800c */
[----:B------:R-:W-:Y:S01]  /*0980*/  IMAD.MOV R12, RZ, RZ, -R14 ;  /* 0x000000ffff0c7224 */ /* 0x000fe200078e0a0e */
[----:B------:R-:W-:Y:S02]  /*0990*/  ISETP.NE.AND P1, PT, R14, RZ, PT ;  /* 0x000000ff0e00720c */ /* 0x000fe40003f25270 */
[----:B------:R-:W-:-:S02]  /*09a0*/  LOP3.LUT R10, R10, 0x800000, RZ, 0xfc, !PT ;  /* 0x008000000a0a7812 */ /* 0x000fc400078efcff */
[----:B------:R-:W-:Y:S02]  /*09b0*/  FSETP.NEU.FTZ.AND P0, PT, R8, R9, PT ;  /* 0x000000090800720b */ /* 0x000fe40003f1d000 */
[----:B------:R-:W-:Y:S02]  /*09c0*/  SHF.L.U32 R11, R10, R11, RZ ;  /* 0x0000000b0a0b7219 */ /* 0x000fe400000006ff */
        /* <DEDUP_REMOVED lines=11> */
.L_x_40:
[----:B------:R-:W-:-:S04]  /*0a80*/  LOP3.LUT R0, R0, 0x80000000, RZ, 0xc0, !PT ;  /* 0x8000000000007812 */ /* 0x000fc800078ec0ff */
[----:B------:R-:W-:Y:S01]  /*0a90*/  LOP3.LUT R0, R0, 0x7f800000, RZ, 0xfc, !PT ;  /* 0x7f80000000007812 */ /* 0x000fe200078efcff */
[----:B------:R-:W-:Y:S06]  /*0aa0*/  BRA `(.L_x_41) ;  /* 0x0000000000047947 */ /* 0x000fec0003800000 */
.L_x_39:
[----:B------:R-:W-:-:S07]  /*0ab0*/  IMAD R0, R11, 0x800000, R0 ;  /* 0x008000000b007824 */ /* 0x000fce00078e0200 */
.L_x_41:
[----:B------:R-:W-:Y:S05]  /*0ac0*/  BSYNC.RECONVERGENT B2 ;  /* 0x0000000000027941 */ /* 0x000fea0003800200 */
.L_x_38:
[----:B------:R-:W-:Y:S05]  /*0ad0*/  BRA `(.L_x_42) ;  /* 0x0000000000207947 */ /* 0x000fea0003800000 */
.L_x_37:
[----:B------:R-:W-:-:S04]  /*0ae0*/  LOP3.LUT R0, R11, 0x80000000, R0, 0x48, !PT ;  /* 0x800000000b007812 */ /* 0x000fc800078e4800 */
[----:B------:R-:W-:Y:S01]  /*0af0*/  LOP3.LUT R0, R0, 0x7f800000, RZ, 0xfc, !PT ;  /* 0x7f80000000007812 */ /* 0x000fe200078efcff */
[----:B------:R-:W-:Y:S06]  /*0b00*/  BRA `(.L_x_42) ;  /* 0x0000000000147947 */ /* 0x000fec0003800000 */
.L_x_36:
[----:B------:R-:W-:Y:S01]  /*0b10*/  LOP3.LUT R0, R11, 0x80000000, R0, 0x48, !PT ;  /* 0x800000000b007812 */ /* 0x000fe200078e4800 */
[----:B------:R-:W-:Y:S06]  /*0b20*/  BRA `(.L_x_42) ;  /* 0x00000000000c7947 */ /* 0x000fec0003800000 */
.L_x_35:
[----:B------:R-:W0:Y:S01]  /*0b30*/  MUFU.RSQ R0, -QNAN ;  /* 0xffc0000000007908 */ /* 0x000e220000001400 */
[----:B------:R-:W-:Y:S05]  /*0b40*/  BRA `(.L_x_42) ;  /* 0x0000000000047947 */ /* 0x000fea0003800000 */
.L_x_34:
[----:B------:R-:W-:-:S07]  /*0b50*/  FADD.FTZ R0, R0, R3 ;  /* 0x0000000300007221 */ /* 0x000fce0000010000 */
.L_x_42:
[----:B------:R-:W-:Y:S05]  /*0b60*/  BSYNC.RECONVERGENT B1 ;  /* 0x0000000000017941 */ /* 0x000fea0003800200 */
.L_x_32:
[----:B------:R-:W-:Y:S02]  /*0b70*/  IMAD.MOV.U32 R8, RZ, RZ, R6 ;  /* 0x000000ffff087224 */ /* 0x000fe400078e0006 */
[----:B------:R-:W-:-:S04]  /*0b80*/  IMAD.MOV.U32 R9, RZ, RZ, 0x0 ;  /* 0x00000000ff097424 */ /* 0x000fc800078e00ff */
[----:B0-----:R-:W-:Y:S05]  /*0b90*/  RET.REL.NODEC R8 `(_Z6init_rPfi) ;  /* 0xfffffff408187950 */ /* 0x001fea0003c3ffff */
.L_x_43:
        /* <DEDUP_REMOVED lines=14> */
.L_x_46:


//--------------------- .text._Z9makePairsPfS_    --------------------------
	.section	.text._Z9makePairsPfS_,"ax",@progbits
	.align	128
        .global         _Z9makePairsPfS_
        .type           _Z9makePairsPfS_,@function
        .size           _Z9makePairsPfS_,(.L_x_52 - _Z9makePairsPfS_)
        .other          _Z9makePairsPfS_,@"STO_CUDA_ENTRY STV_DEFAULT"
_Z9makePairsPfS_:
.text._Z9makePairsPfS_:
[----:B------:R-:W-:Y:S01]  /*0000*/  LDC R1, c[0x0][0x37c] ;  /* 0x0000df00ff017b82 */ /* 0x000fe20000000800 */
[----:B------:R-:W0:Y:S01]  /*0010*/  S2R R9, SR_TID.X ;  /* 0x0000000000097919 */ /* 0x000e220000002100 */
[----:B------:R-:W1:Y:S01]  /*0020*/  LDCU.64 UR6, c[0x0][0x358] ;  /* 0x00006b00ff0677ac */ /* 0x000e620008000a00 */
[----:B0-----:R-:W-:-:S13]  /*0030*/  ISETP.GT.U32.AND P0, PT, R9, 0xbf, PT ;  /* 0x000000bf0900780c */ /* 0x001fda0003f04070 */
[----:B------:R-:W0:Y:S02]  /*0040*/  @!P0 LDC.64 R2, c[0x0][0x380] ;  /* 0x0000e000ff028b82 */ /* 0x000e240000000a00 */
[----:B0-----:R-:W-:-:S06]  /*0050*/  @!P0 IMAD.WIDE.U32 R2, R9, 0x4, R2 ;  /* 0x0000000409028825 */ /* 0x001fcc00078e0002 */
[----:B-1----:R-:W2:Y:S01]  /*0060*/  @!P0 LDG.E R2, desc[UR6][R2.64] ;  /* 0x0000000602028981 */ /* 0x002ea2000c1e1900 */
[----:B------:R-:W-:Y:S01]  /*0070*/  @!P0 MOV R0, 0x400 ;  /* 0x0000040000008802 */ /* 0x000fe20000000f00 */
[----:B------:R-:W0:Y:S01]  /*0080*/  LDCU UR4, c[0x0][0x360] ;  /* 0x00006c00ff0477ac */ /* 0x000e220008000800 */
[----:B------:R-:W1:Y:S01]  /*0090*/  @!P0 S2R R7, SR_CgaCtaId ;  /* 0x0000000000078919 */ /* 0x000e620000008800 */
[----:B------:R-:W0:Y:S01]  /*00a0*/  S2R R4, SR_CTAID.X ;  /* 0x0000000000047919 */ /* 0x000e220000002500 */
[----:B-1----:R-:W-:Y:S01]  /*00b0*/  @!P0 LEA R0, R7, R0, 0x18 ;  /* 0x0000000007008211 */ /* 0x002fe200078ec0ff */
[----:B0-----:R-:W-:-:S04]  /*00c0*/  IMAD R5, R4, UR4, R9 ;  /* 0x0000000404057c24 */ /* 0x001fc8000f8e0209 */
[----:B------:R-:W-:Y:S01]  /*00d0*/  @!P0 IMAD R7, R9, 0x4, R0 ;  /* 0x0000000409078824 */ /* 0x000fe200078e0200 */
[----:B------:R-:W-:-:S04]  /*00e0*/  ISETP.GT.AND P1, PT, R5, 0xfff, PT ;  /* 0x00000fff0500780c */ /* 0x000fc80003f24270 */
[----:B--2---:R0:W-:Y:S01]  /*00f0*/  @!P0 STS [R7], R2 ;  /* 0x0000000207008388 */ /* 0x0041e20000000800 */
[----:B------:R-:W-:Y:S08]  /*0100*/  BAR.SYNC.DEFER_BLOCKING 0x0 ;  /* 0x0000000000007b1d */ /* 0x000ff00000010000 */
[----:B------:R-:W-:Y:S05]  /*0110*/  @P1 EXIT ;  /* 0x000000000000194d */ /* 0x000fea0003800000 */
[----:B------:R-:W1:Y:S01]  /*0120*/  S2UR UR5, SR_CgaCtaId ;  /* 0x00000000000579c3 */ /* 0x000e620000008800 */
[----:B------:R-:W-:Y:S01]  /*0130*/  SHF.R.S32.HI R0, RZ, 0x1f, R5 ;  /* 0x0000001fff007819 */ /* 0x000fe20000011405 */
[----:B------:R-:W-:-:S03]  /*0140*/  UMOV UR4, 0x400 ;  /* 0x0000040000047882 */ /* 0x000fc60000000000 */
[----:B------:R-:W-:-:S04]  /*0150*/  LEA.HI R0, R0, R5, RZ, 0x6 ;  /* 0x0000000500007211 */ /* 0x000fc800078f30ff */
[----:B0-----:R-:W-:Y:S02]  /*0160*/  LOP3.LUT R2, R0, 0x3fffffc0, RZ, 0xc0, !PT ;  /* 0x3fffffc000027812 */ /* 0x001fe400078ec0ff */
[----:B------:R-:W-:-:S03]  /*0170*/  SHF.R.S32.HI R0, RZ, 0x6, R0 ;  /* 0x00000006ff007819 */ /* 0x000fc60000011400 */
[----:B------:R-:W-:Y:S01]  /*0180*/  IMAD.IADD R2, R5, 0x1, -R2 ;  /* 0x0000000105027824 */ /* 0x000fe200078e0a02 */
[----:B-1----:R-:W-:-:S06]  /*0190*/  ULEA UR4, UR5, UR4, 0x18 ;  /* 0x0000000405047291 */ /* 0x002fcc000f8ec0ff */
[----:B------:R-:W-:Y:S02]  /*01a0*/  LEA R0, R0, UR4, 0x2 ;  /* 0x0000000400007c11 */ /* 0x000fe4000f8e10ff */
[----:B------:R-:W-:Y:S02]  /*01b0*/  LEA R6, R2, UR4, 0x2 ;  /* 0x0000000402067c11 */ /* 0x000fe4000f8e10ff */
[----:B------:R-:W0:Y:S01]  /*01c0*/  LDC.64 R2, c[0x0][0x388] ;  /* 0x0000e200ff027b82 */ /* 0x000e220000000a00 */
[----:B------:R-:W-:Y:S04]  /*01d0*/  LDS R4, [R0] ;  /* 0x0000000000047984 */ /* 0x000fe80000000800 */
[----:B------:R-:W-:Y:S04]  /*01e0*/  LDS R8, [R0+0x100] ;  /* 0x0001000000087984 */ /* 0x000fe80000000800 */
[----:B------:R-:W1:Y:S04]  /*01f0*/  LDS R7, [R6] ;  /* 0x0000000006077984 */ /* 0x000e680000000800 */
[----:B------:R2:W-:Y:S04]  /*0200*/  LDS R10, [R0+0x200] ;  /* 0x00020000000a7984 */ /* 0x0005e80000000800 */
[----:B------:R-:W3:Y:S04]  /*0210*/  LDS R11, [R6+0x100] ;  /* 0x00010000060b7984 */ /* 0x000ee80000000800 */
[----:B------:R-:W4:Y:S01]  /*0220*/  LDS R15, [R6+0x200] ;  /* 0x00020000060f7984 */ /* 0x000f220000000800 */
[----:B0-----:R-:W-:-:S04]  /*0230*/  IMAD.WIDE R2, R5, 0x4, R2 ;  /* 0x0000000405027825 */ /* 0x001fc800078e0202 */
[C---:B-1----:R-:W-:Y:S01]  /*0240*/  FADD R9, R4.reuse, -R7 ;  /* 0x8000000704097221 */ /* 0x042fe20000000000 */
[----:B------:R-:W-:Y:S01]  /*0250*/  FSETP.GEU.AND P3, PT, R4, R7, PT ;  /* 0x000000070400720b */ /* 0x000fe20003f6e000 */
[----:B------:R-:W-:-:S03]  /*0260*/  IMAD.MOV.U32 R7, RZ, RZ, 0x40800000 ;  /* 0x40800000ff077424 */ /* 0x000fc600078e00ff */
[----:B------:R-:W-:Y:S02]  /*0270*/  FSETP.GT.AND P0, PT, |R9|, 2, PT ;  /* 0x400000000900780b */ /* 0x000fe40003f04200 */
[----:B--2---:R-:W-:Y:S01]  /*0280*/  FSEL R0, R7, -4, !P3 ;  /* 0xc080000007007808 */ /* 0x004fe20005800000 */
[C---:B---3--:R-:W-:Y:S01]  /*0290*/  FADD R13, R8.reuse, -R11 ;  /* 0x8000000b080d7221 */ /* 0x048fe20000000000 */
[----:B------:R-:W-:Y:S01]  /*02a0*/  FSETP.GEU.AND P4, PT, R8, R11, PT ;  /* 0x0000000b0800720b */ /* 0x000fe20003f8e000 */
[----:B----4-:R-:W-:-:S03]  /*02b0*/  FADD R17, R10, -R15 ;  /* 0x8000000f0a117221 */ /* 0x010fc60000000000 */
[----:B------:R-:W-:Y:S02]  /*02c0*/  FSETP.GT.AND P1, PT, |R13|, 2, PT ;  /* 0x400000000d00780b */ /* 0x000fe40003f24200 */
[----:B------:R-:W-:Y:S02]  /*02d0*/  FSETP.GEU.AND P5, PT, R10, R15, PT ;  /* 0x0000000f0a00720b */ /* 0x000fe40003fae000 */
[----:B------:R-:W-:Y:S01]  /*02e0*/  FSETP.GT.AND P2, PT, |R17|, 2, PT ;  /* 0x400000001100780b */ /* 0x000fe20003f44200 */
[----:B------:R-:W-:Y:S01]  /*02f0*/  @P0 FADD R9, R9, R0 ;  /* 0x0000000009090221 */ /* 0x000fe20000000000 */
[C---:B------:R-:W-:Y:S02]  /*0300*/  FSEL R4, R7.reuse, -4, !P4 ;  /* 0xc080000007047808 */ /* 0x040fe40006000000 */
[----:B------:R-:W-:Y:S02]  /*0310*/  FSEL R6, R7, -4, !P5 ;  /* 0xc080000007067808 */ /* 0x000fe40006800000 */
[----:B------:R-:W-:Y:S03]  /*0320*/  STG.E desc[UR6][R2.64], R9 ;  /* 0x0000000902007986 */ /* 0x000fe6000c101906 */
[----:B------:R-:W-:-:S04]  /*0330*/  @P1 FADD R13, R13, R4 ;  /* 0x000000040d0d1221 */ /* 0x000fc80000000000 */
[----:B------:R-:W-:Y:S01]  /*0340*/  @P2 FADD R17, R17, R6 ;  /* 0x0000000611112221 */ /* 0x000fe20000000000 */
[----:B------:R-:W-:Y:S04]  /*0350*/  STG.E desc[UR6][R2.64+0x4000], R13 ;  /* 0x0040000d02007986 */ /* 0x000fe8000c101906 */
[----:B------:R-:W-:Y:S01]  /*0360*/  STG.E desc[UR6][R2.64+0x8000], R17 ;  /* 0x0080001102007986 */ /* 0x000fe2000c101906 */
[----:B------:R-:W-:Y:S05]  /*0370*/  EXIT ;  /* 0x000000000000794d */ /* 0x000fea0003800000 */
.L_x_44:
        /* <DEDUP_REMOVED lines=16> */
.L_x_52:


//--------------------- .nv.global.init           --------------------------
	.section	.nv.global.init,"aw",@progbits
	.align	4
.nv.global.init:
	.type		mrg32k3aM1SubSeq,@object
	.size		mrg32k3aM1SubSeq,(mrg32k3aM2SubSeq - mrg32k3aM1SubSeq)
mrg32k3aM1SubSeq:
        /*0000*/ 	.byte	0x0b, 0xcc, 0xee, 0x04, 0x73, 0x29, 0x8b, 0x6f, 0xf6, 0x53, 0x03, 0xf6, 0x23, 0xf6, 0xea, 0xda
        /* <DEDUP_REMOVED lines=125> */
	.type		mrg32k3aM2SubSeq,@object
	.size		mrg32k3aM2SubSeq,(mrg32k3aM1 - mrg32k3aM2SubSeq)
mrg32k3aM2SubSeq:
        /* <DEDUP_REMOVED lines=126> */
	.type		mrg32k3aM1,@object
	.size		mrg32k3aM1,(mrg32k3aM1Seq - mrg32k3aM1)
mrg32k3aM1:
        /* <DEDUP_REMOVED lines=144> */
	.type		mrg32k3aM1Seq,@object
	.size		mrg32k3aM1Seq,(mrg32k3aM2 - mrg32k3aM1Seq)
mrg32k3aM1Seq:
        /* <DEDUP_REMOVED lines=144> */
	.type		mrg32k3aM2,@object
	.size		mrg32k3aM2,(mrg32k3aM2Seq - mrg32k3aM2)
mrg32k3aM2:
        /* <DEDUP_REMOVED lines=144> */
	.type		mrg32k3aM2Seq,@object
	.size		mrg32k3aM2Seq,(precalc_xorwow_matrix - mrg32k3aM2Seq)
mrg32k3aM2Seq:
        /* <DEDUP_REMOVED lines=144> */
	.type		precalc_xorwow_matrix,@object
	.size		precalc_xorwow_matrix,(precalc_xorwow_offset_matrix - precalc_xorwow_matrix)
precalc_xorwow_matrix:
        /* <DEDUP_REMOVED lines=6400> */
	.type		precalc_xorwow_offset_matrix,@object
	.size		precalc_xorwow_offset_matrix,(.L_1 - precalc_xorwow_offset_matrix)
precalc_xorwow_offset_matrix:
        /* <DEDUP_REMOVED lines=6400> */
.L_1:


//--------------------- .nv.shared.reserved.0     --------------------------
	.section	.nv.shared.reserved.0,"aw",@nobits
	.weak		__nv_reservedSMEM_offset_0_alias
	.size		__nv_reservedSMEM_offset_0_alias, 0, 64
	.other		__nv_reservedSMEM_offset_0_alias,@"STO_CUDA_RESERVED_SHARED STV_DEFAULT"
__nv_reservedSMEM_offset_0_alias:
	.zero		0
	.zero		64


//--------------------- .nv.shared._Z5totalPfS_i  --------------------------
	.section	.nv.shared._Z5totalPfS_i,"aw",@nobits
	.sectionflags	@""
	.align	4
.nv.shared._Z5totalPfS_i:
	.zero		9216


//--------------------- .nv.shared._Z9makePairsPfS_ --------------------------
	.section	.nv.shared._Z9makePairsPfS_,"aw",@nobits
	.sectionflags	@""
	.align	4
.nv.shared._Z9makePairsPfS_:
	.zero		1792


//--------------------- .nv.constant0._Z15forcered_simplePfS_ --------------------------
	.section	.nv.constant0._Z15forcered_simplePfS_,"a",@progbits
	.sectionflags	@""
	.align	4
.nv.constant0._Z15forcered_simplePfS_:
	.zero		912


//--------------------- .nv.constant0._Z8potForcePfiS_S_ --------------------------
	.section	.nv.constant0._Z8potForcePfiS_S_,"a",@progbits
	.sectionflags	@""
	.align	4
.nv.constant0._Z8potForcePfiS_S_:
	.zero		928


//--------------------- .nv.constant0._Z5totalPfS_i --------------------------
	.section	.nv.constant0._Z5totalPfS_i,"a",@progbits
	.sectionflags	@""
	.align	4
.nv.constant0._Z5totalPfS_i:
	.zero		916


//--------------------- .nv.constant0._Z10kinematicsPfS_S_i --------------------------
	.section	.nv.constant0._Z10kinematicsPfS_S_i,"a",@progbits
	.sectionflags	@""
	.align	4
.nv.constant0._Z10kinematicsPfS_S_i:
	.zero		924


//--------------------- .nv.constant0._Z6init_rPfi --------------------------
	.section	.nv.constant0._Z6init_rPfi,"a",@progbits
	.sectionflags	@""
	.align	4
.nv.constant0._Z6init_rPfi:
	.zero		908


//--------------------- .nv.constant0._Z9makePairsPfS_ --------------------------
	.section	.nv.constant0._Z9makePairsPfS_,"a",@progbits
	.sectionflags	@""
	.align	4
.nv.constant0._Z9makePairsPfS_:
	.zero		912


//--------------------- SYMBOLS --------------------------

	.type		.nv.reservedSmem.offset0,@object
	.size		.nv.reservedSmem.offset0,0x4
	.type		.nv.reservedSmem.cap,@object
	.size		.nv.reservedSmem.cap,0x4
